//
// Generated by NVIDIA NVVM Compiler
//
// Compiler Build ID: CL-36424714
// Cuda compilation tools, release 13.0, V13.0.88
// Based on NVVM 20.0.0
//

.version 9.0
.target sm_100
.address_size 64

	// .globl	_Z22depth_attn_qk2w_kerneliiiiiPKfS0_PKiS2_S2_S2_PiPf

.visible .entry _Z22depth_attn_qk2w_kerneliiiiiPKfS0_PKiS2_S2_S2_PiPf(
	.param .u32 _Z22depth_attn_qk2w_kerneliiiiiPKfS0_PKiS2_S2_S2_PiPf_param_0,
	.param .u32 _Z22depth_attn_qk2w_kerneliiiiiPKfS0_PKiS2_S2_S2_PiPf_param_1,
	.param .u32 _Z22depth_attn_qk2w_kerneliiiiiPKfS0_PKiS2_S2_S2_PiPf_param_2,
	.param .u32 _Z22depth_attn_qk2w_kerneliiiiiPKfS0_PKiS2_S2_S2_PiPf_param_3,
	.param .u32 _Z22depth_attn_qk2w_kerneliiiiiPKfS0_PKiS2_S2_S2_PiPf_param_4,
	.param .u64 .ptr .align 1 _Z22depth_attn_qk2w_kerneliiiiiPKfS0_PKiS2_S2_S2_PiPf_param_5,
	.param .u64 .ptr .align 1 _Z22depth_attn_qk2w_kerneliiiiiPKfS0_PKiS2_S2_S2_PiPf_param_6,
	.param .u64 .ptr .align 1 _Z22depth_attn_qk2w_kerneliiiiiPKfS0_PKiS2_S2_S2_PiPf_param_7,
	.param .u64 .ptr .align 1 _Z22depth_attn_qk2w_kerneliiiiiPKfS0_PKiS2_S2_S2_PiPf_param_8,
	.param .u64 .ptr .align 1 _Z22depth_attn_qk2w_kerneliiiiiPKfS0_PKiS2_S2_S2_PiPf_param_9,
	.param .u64 .ptr .align 1 _Z22depth_attn_qk2w_kerneliiiiiPKfS0_PKiS2_S2_S2_PiPf_param_10,
	.param .u64 .ptr .align 1 _Z22depth_attn_qk2w_kerneliiiiiPKfS0_PKiS2_S2_S2_PiPf_param_11,
	.param .u64 .ptr .align 1 _Z22depth_attn_qk2w_kerneliiiiiPKfS0_PKiS2_S2_S2_PiPf_param_12
)
{
	.reg .pred 	%p<16>;
	.reg .b32 	%r<33>;
	.reg .b32 	%f<112>;
	.reg .b64 	%rd<70>;

	ld.param.u32 	%r14, [_Z22depth_attn_qk2w_kerneliiiiiPKfS0_PKiS2_S2_S2_PiPf_param_0];
	ld.param.u32 	%r18, [_Z22depth_attn_qk2w_kerneliiiiiPKfS0_PKiS2_S2_S2_PiPf_param_1];
	ld.param.u32 	%r15, [_Z22depth_attn_qk2w_kerneliiiiiPKfS0_PKiS2_S2_S2_PiPf_param_2];
	ld.param.u32 	%r16, [_Z22depth_attn_qk2w_kerneliiiiiPKfS0_PKiS2_S2_S2_PiPf_param_3];
	ld.param.u32 	%r17, [_Z22depth_attn_qk2w_kerneliiiiiPKfS0_PKiS2_S2_S2_PiPf_param_4];
	ld.param.u64 	%rd23, [_Z22depth_attn_qk2w_kerneliiiiiPKfS0_PKiS2_S2_S2_PiPf_param_5];
	ld.param.u64 	%rd24, [_Z22depth_attn_qk2w_kerneliiiiiPKfS0_PKiS2_S2_S2_PiPf_param_6];
	ld.param.u64 	%rd25, [_Z22depth_attn_qk2w_kerneliiiiiPKfS0_PKiS2_S2_S2_PiPf_param_7];
	ld.param.u64 	%rd26, [_Z22depth_attn_qk2w_kerneliiiiiPKfS0_PKiS2_S2_S2_PiPf_param_8];
	ld.param.u64 	%rd27, [_Z22depth_attn_qk2w_kerneliiiiiPKfS0_PKiS2_S2_S2_PiPf_param_9];
	ld.param.u64 	%rd28, [_Z22depth_attn_qk2w_kerneliiiiiPKfS0_PKiS2_S2_S2_PiPf_param_10];
	ld.param.u64 	%rd29, [_Z22depth_attn_qk2w_kerneliiiiiPKfS0_PKiS2_S2_S2_PiPf_param_11];
	ld.param.u64 	%rd30, [_Z22depth_attn_qk2w_kerneliiiiiPKfS0_PKiS2_S2_S2_PiPf_param_12];
	mov.u32 	%r1, %ctaid.x;
	mov.u32 	%r2, %ctaid.y;
	mov.u32 	%r3, %tid.x;
	setp.ge.s32 	%p1, %r1, %r18;
	@%p1 bra 	$L__BB0_19;
	cvta.to.global.u64 	%rd31, %rd28;
	mul.wide.u32 	%rd32, %r1, 4;
	add.s64 	%rd33, %rd31, %rd32;
	ld.global.nc.u32 	%r19, [%rd33];
	setp.ge.s32 	%p2, %r3, %r19;
	setp.ge.s32 	%p3, %r2, %r16;
	or.pred  	%p4, %p3, %p2;
	@%p4 bra 	$L__BB0_19;
	cvta.to.global.u64 	%rd34, %rd27;
	add.s64 	%rd36, %rd34, %rd32;
	ld.global.nc.u32 	%r20, [%rd36];
	add.s32 	%r4, %r20, %r3;
	setp.ne.s32 	%p5, %r2, 0;
	@%p5 bra 	$L__BB0_5;
	cvta.to.global.u64 	%rd37, %rd29;
	mul.wide.s32 	%rd38, %r4, 4;
	add.s64 	%rd1, %rd37, %rd38;
	ld.global.u32 	%r21, [%rd1];
	setp.ne.s32 	%p6, %r21, -1;
	@%p6 bra 	$L__BB0_5;
	st.global.u32 	[%rd1], %r3;
$L__BB0_5:
	cvta.to.global.u64 	%rd39, %rd25;
	mul.wide.s32 	%rd40, %r4, 4;
	add.s64 	%rd41, %rd39, %rd40;
	ld.global.nc.u32 	%r22, [%rd41];
	mul.lo.s32 	%r23, %r22, %r14;
	cvt.s64.s32 	%rd42, %r23;
	mul.lo.s32 	%r24, %r17, %r2;
	cvt.s64.s32 	%rd43, %r24;
	add.s64 	%rd44, %rd42, %rd43;
	cvta.to.global.u64 	%rd45, %rd24;
	shl.b64 	%rd46, %rd44, 2;
	add.s64 	%rd63, %rd45, %rd46;
	cvta.to.global.u64 	%rd47, %rd26;
	add.s64 	%rd48, %rd47, %rd40;
	ld.global.nc.u32 	%r25, [%rd48];
	mul.lo.s32 	%r26, %r25, %r14;
	cvt.s64.s32 	%rd49, %r26;
	add.s64 	%rd50, %rd49, %rd43;
	cvta.to.global.u64 	%rd51, %rd23;
	shl.b64 	%rd52, %rd50, 2;
	add.s64 	%rd62, %rd51, %rd52;
	mul.lo.s32 	%r27, %r16, %r15;
	mul.lo.s32 	%r28, %r27, %r22;
	cvt.s64.s32 	%rd53, %r28;
	mul.lo.s32 	%r29, %r15, %r2;
	cvt.s64.s32 	%rd54, %r29;
	cvt.u64.u32 	%rd55, %r3;
	add.s64 	%rd56, %rd54, %rd55;
	add.s64 	%rd57, %rd56, %rd53;
	cvta.to.global.u64 	%rd58, %rd30;
	shl.b64 	%rd59, %rd57, 2;
	add.s64 	%rd4, %rd58, %rd59;
	setp.lt.s32 	%p7, %r17, 1;
	mov.f32 	%f111, 0f00000000;
	@%p7 bra 	$L__BB0_18;
	and.b32  	%r5, %r17, 15;
	setp.lt.u32 	%p8, %r17, 16;
	mov.f32 	%f111, 0f00000000;
	@%p8 bra 	$L__BB0_9;
	and.b32  	%r30, %r17, 2147483632;
	neg.s32 	%r31, %r30;
	mov.f32 	%f111, 0f00000000;
$L__BB0_8:
	.pragma "nounroll";
	ld.global.nc.f32 	%f18, [%rd62];
	ld.global.nc.f32 	%f19, [%rd63];
	fma.rn.f32 	%f20, %f18, %f19, %f111;
	ld.global.nc.f32 	%f21, [%rd62+4];
	ld.global.nc.f32 	%f22, [%rd63+4];
	fma.rn.f32 	%f23, %f21, %f22, %f20;
	ld.global.nc.f32 	%f24, [%rd62+8];
	ld.global.nc.f32 	%f25, [%rd63+8];
	fma.rn.f32 	%f26, %f24, %f25, %f23;
	ld.global.nc.f32 	%f27, [%rd62+12];
	ld.global.nc.f32 	%f28, [%rd63+12];
	fma.rn.f32 	%f29, %f27, %f28, %f26;
	ld.global.nc.f32 	%f30, [%rd62+16];
	ld.global.nc.f32 	%f31, [%rd63+16];
	fma.rn.f32 	%f32, %f30, %f31, %f29;
	ld.global.nc.f32 	%f33, [%rd62+20];
	ld.global.nc.f32 	%f34, [%rd63+20];
	fma.rn.f32 	%f35, %f33, %f34, %f32;
	ld.global.nc.f32 	%f36, [%rd62+24];
	ld.global.nc.f32 	%f37, [%rd63+24];
	fma.rn.f32 	%f38, %f36, %f37, %f35;
	ld.global.nc.f32 	%f39, [%rd62+28];
	ld.global.nc.f32 	%f40, [%rd63+28];
	fma.rn.f32 	%f41, %f39, %f40, %f38;
	ld.global.nc.f32 	%f42, [%rd62+32];
	ld.global.nc.f32 	%f43, [%rd63+32];
	fma.rn.f32 	%f44, %f42, %f43, %f41;
	ld.global.nc.f32 	%f45, [%rd62+36];
	ld.global.nc.f32 	%f46, [%rd63+36];
	fma.rn.f32 	%f47, %f45, %f46, %f44;
	ld.global.nc.f32 	%f48, [%rd62+40];
	ld.global.nc.f32 	%f49, [%rd63+40];
	fma.rn.f32 	%f50, %f48, %f49, %f47;
	ld.global.nc.f32 	%f51, [%rd62+44];
	ld.global.nc.f32 	%f52, [%rd63+44];
	fma.rn.f32 	%f53, %f51, %f52, %f50;
	ld.global.nc.f32 	%f54, [%rd62+48];
	ld.global.nc.f32 	%f55, [%rd63+48];
	fma.rn.f32 	%f56, %f54, %f55, %f53;
	ld.global.nc.f32 	%f57, [%rd62+52];
	ld.global.nc.f32 	%f58, [%rd63+52];
	fma.rn.f32 	%f59, %f57, %f58, %f56;
	ld.global.nc.f32 	%f60, [%rd62+56];
	ld.global.nc.f32 	%f61, [%rd63+56];
	fma.rn.f32 	%f62, %f60, %f61, %f59;
	ld.global.nc.f32 	%f63, [%rd62+60];
	ld.global.nc.f32 	%f64, [%rd63+60];
	fma.rn.f32 	%f111, %f63, %f64, %f62;
	add.s64 	%rd63, %rd63, 64;
	add.s64 	%rd62, %rd62, 64;
	add.s32 	%r31, %r31, 16;
	setp.ne.s32 	%p9, %r31, 0;
	@%p9 bra 	$L__BB0_8;
$L__BB0_9:
	setp.eq.s32 	%p10, %r5, 0;
	@%p10 bra 	$L__BB0_18;
	and.b32  	%r9, %r17, 7;
	setp.lt.u32 	%p11, %r5, 8;
	@%p11 bra 	$L__BB0_12;
	ld.global.nc.f32 	%f66, [%rd62];
	ld.global.nc.f32 	%f67, [%rd63];
	fma.rn.f32 	%f68, %f66, %f67, %f111;
	ld.global.nc.f32 	%f69, [%rd62+4];
	ld.global.nc.f32 	%f70, [%rd63+4];
	fma.rn.f32 	%f71, %f69, %f70, %f68;
	ld.global.nc.f32 	%f72, [%rd62+8];
	ld.global.nc.f32 	%f73, [%rd63+8];
	fma.rn.f32 	%f74, %f72, %f73, %f71;
	ld.global.nc.f32 	%f75, [%rd62+12];
	ld.global.nc.f32 	%f76, [%rd63+12];
	fma.rn.f32 	%f77, %f75, %f76, %f74;
	ld.global.nc.f32 	%f78, [%rd62+16];
	ld.global.nc.f32 	%f79, [%rd63+16];
	fma.rn.f32 	%f80, %f78, %f79, %f77;
	ld.global.nc.f32 	%f81, [%rd62+20];
	ld.global.nc.f32 	%f82, [%rd63+20];
	fma.rn.f32 	%f83, %f81, %f82, %f80;
	ld.global.nc.f32 	%f84, [%rd62+24];
	ld.global.nc.f32 	%f85, [%rd63+24];
	fma.rn.f32 	%f86, %f84, %f85, %f83;
	ld.global.nc.f32 	%f87, [%rd62+28];
	ld.global.nc.f32 	%f88, [%rd63+28];
	fma.rn.f32 	%f111, %f87, %f88, %f86;
	add.s64 	%rd63, %rd63, 32;
	add.s64 	%rd62, %rd62, 32;
$L__BB0_12:
	setp.eq.s32 	%p12, %r9, 0;
	@%p12 bra 	$L__BB0_18;
	and.b32  	%r10, %r17, 3;
	setp.lt.u32 	%p13, %r9, 4;
	@%p13 bra 	$L__BB0_15;
	ld.global.nc.f32 	%f90, [%rd62];
	ld.global.nc.f32 	%f91, [%rd63];
	fma.rn.f32 	%f92, %f90, %f91, %f111;
	ld.global.nc.f32 	%f93, [%rd62+4];
	ld.global.nc.f32 	%f94, [%rd63+4];
	fma.rn.f32 	%f95, %f93, %f94, %f92;
	ld.global.nc.f32 	%f96, [%rd62+8];
	ld.global.nc.f32 	%f97, [%rd63+8];
	fma.rn.f32 	%f98, %f96, %f97, %f95;
	ld.global.nc.f32 	%f99, [%rd62+12];
	ld.global.nc.f32 	%f100, [%rd63+12];
	fma.rn.f32 	%f111, %f99, %f100, %f98;
	add.s64 	%rd63, %rd63, 16;
	add.s64 	%rd62, %rd62, 16;
$L__BB0_15:
	setp.eq.s32 	%p14, %r10, 0;
	@%p14 bra 	$L__BB0_18;
	neg.s32 	%r32, %r10;
$L__BB0_17:
	.pragma "nounroll";
	ld.global.nc.f32 	%f101, [%rd62];
	ld.global.nc.f32 	%f102, [%rd63];
	fma.rn.f32 	%f111, %f101, %f102, %f111;
	add.s64 	%rd63, %rd63, 4;
	add.s64 	%rd62, %rd62, 4;
	add.s32 	%r32, %r32, 1;
	setp.ne.s32 	%p15, %r32, 0;
	@%p15 bra 	$L__BB0_17;
$L__BB0_18:
	st.global.f32 	[%rd4], %f111;
$L__BB0_19:
	ret;

}
	// .globl	_Z22depth_attn_wk2q_kerneliiiiiPKfS0_PKiS2_S2_S2_S2_Pf
.visible .entry _Z22depth_attn_wk2q_kerneliiiiiPKfS0_PKiS2_S2_S2_S2_Pf(
	.param .u32 _Z22depth_attn_wk2q_kerneliiiiiPKfS0_PKiS2_S2_S2_S2_Pf_param_0,
	.param .u32 _Z22depth_attn_wk2q_kerneliiiiiPKfS0_PKiS2_S2_S2_S2_Pf_param_1,
	.param .u32 _Z22depth_attn_wk2q_kerneliiiiiPKfS0_PKiS2_S2_S2_S2_Pf_param_2,
	.param .u32 _Z22depth_attn_wk2q_kerneliiiiiPKfS0_PKiS2_S2_S2_S2_Pf_param_3,
	.param .u32 _Z22depth_attn_wk2q_kerneliiiiiPKfS0_PKiS2_S2_S2_S2_Pf_param_4,
	.param .u64 .ptr .align 1 _Z22depth_attn_wk2q_kerneliiiiiPKfS0_PKiS2_S2_S2_S2_Pf_param_5,
	.param .u64 .ptr .align 1 _Z22depth_attn_wk2q_kerneliiiiiPKfS0_PKiS2_S2_S2_S2_Pf_param_6,
	.param .u64 .ptr .align 1 _Z22depth_attn_wk2q_kerneliiiiiPKfS0_PKiS2_S2_S2_S2_Pf_param_7,
	.param .u64 .ptr .align 1 _Z22depth_attn_wk2q_kerneliiiiiPKfS0_PKiS2_S2_S2_S2_Pf_param_8,
	.param .u64 .ptr .align 1 _Z22depth_attn_wk2q_kerneliiiiiPKfS0_PKiS2_S2_S2_S2_Pf_param_9,
	.param .u64 .ptr .align 1 _Z22depth_attn_wk2q_kerneliiiiiPKfS0_PKiS2_S2_S2_S2_Pf_param_10,
	.param .u64 .ptr .align 1 _Z22depth_attn_wk2q_kerneliiiiiPKfS0_PKiS2_S2_S2_S2_Pf_param_11,
	.param .u64 .ptr .align 1 _Z22depth_attn_wk2q_kerneliiiiiPKfS0_PKiS2_S2_S2_S2_Pf_param_12
)
{
	.reg .pred 	%p<16>;
	.reg .b32 	%r<69>;
	.reg .b32 	%f<51>;
	.reg .b64 	%rd<119>;

	ld.param.u32 	%r25, [_Z22depth_attn_wk2q_kerneliiiiiPKfS0_PKiS2_S2_S2_S2_Pf_param_0];
	ld.param.u32 	%r29, [_Z22depth_attn_wk2q_kerneliiiiiPKfS0_PKiS2_S2_S2_S2_Pf_param_1];
	ld.param.u64 	%rd16, [_Z22depth_attn_wk2q_kerneliiiiiPKfS0_PKiS2_S2_S2_S2_Pf_param_5];
	ld.param.u64 	%rd17, [_Z22depth_attn_wk2q_kerneliiiiiPKfS0_PKiS2_S2_S2_S2_Pf_param_6];
	ld.param.u64 	%rd18, [_Z22depth_attn_wk2q_kerneliiiiiPKfS0_PKiS2_S2_S2_S2_Pf_param_9];
	cvta.to.global.u64 	%rd1, %rd16;
	cvta.to.global.u64 	%rd2, %rd17;
	cvta.to.global.u64 	%rd3, %rd18;
	mov.u32 	%r30, %ctaid.x;
	mov.u32 	%r31, %ntid.x;
	mov.u32 	%r32, %tid.x;
	mad.lo.s32 	%r1, %r30, %r31, %r32;
	div.s32 	%r2, %r1, %r25;
	setp.ge.s32 	%p1, %r2, %r29;
	@%p1 bra 	$L__BB1_24;
	ld.param.u64 	%rd118, [_Z22depth_attn_wk2q_kerneliiiiiPKfS0_PKiS2_S2_S2_S2_Pf_param_12];
	ld.param.u64 	%rd117, [_Z22depth_attn_wk2q_kerneliiiiiPKfS0_PKiS2_S2_S2_S2_Pf_param_11];
	ld.param.u64 	%rd116, [_Z22depth_attn_wk2q_kerneliiiiiPKfS0_PKiS2_S2_S2_S2_Pf_param_10];
	ld.param.u64 	%rd115, [_Z22depth_attn_wk2q_kerneliiiiiPKfS0_PKiS2_S2_S2_S2_Pf_param_8];
	ld.param.u32 	%r64, [_Z22depth_attn_wk2q_kerneliiiiiPKfS0_PKiS2_S2_S2_S2_Pf_param_4];
	rem.s32 	%r33, %r1, %r25;
	cvta.to.global.u64 	%rd19, %rd116;
	cvta.to.global.u64 	%rd20, %rd117;
	cvta.to.global.u64 	%rd21, %rd115;
	cvta.to.global.u64 	%rd22, %rd118;
	mul.wide.s32 	%rd23, %r2, 4;
	add.s64 	%rd24, %rd19, %rd23;
	ld.global.nc.u32 	%r3, [%rd24];
	add.s64 	%rd25, %rd20, %rd23;
	ld.global.nc.u32 	%r4, [%rd25];
	div.s32 	%r5, %r33, %r64;
	mul.wide.s32 	%rd26, %r3, 4;
	add.s64 	%rd27, %rd21, %rd26;
	ld.global.nc.u32 	%r34, [%rd27];
	mul.lo.s32 	%r35, %r34, %r25;
	cvt.s64.s32 	%rd28, %r35;
	cvt.s64.s32 	%rd4, %r33;
	add.s64 	%rd29, %rd28, %rd4;
	shl.b64 	%rd30, %rd29, 2;
	add.s64 	%rd5, %rd22, %rd30;
	setp.lt.s32 	%p2, %r4, 1;
	mov.f32 	%f40, 0f00000000;
	@%p2 bra 	$L__BB1_23;
	ld.param.u32 	%r63, [_Z22depth_attn_wk2q_kerneliiiiiPKfS0_PKiS2_S2_S2_S2_Pf_param_3];
	ld.param.u32 	%r62, [_Z22depth_attn_wk2q_kerneliiiiiPKfS0_PKiS2_S2_S2_S2_Pf_param_2];
	mul.lo.s32 	%r6, %r63, %r62;
	mul.lo.s32 	%r37, %r5, %r62;
	cvt.s64.s32 	%rd6, %r37;
	setp.lt.u32 	%p3, %r4, 4;
	mov.f32 	%f40, 0f00000000;
	mov.b32 	%r68, 0;
	@%p3 bra 	$L__BB1_13;
	and.b32  	%r68, %r4, 2147483644;
	neg.s32 	%r66, %r68;
	mov.f32 	%f40, 0f00000000;
	mov.u32 	%r65, %r3;
$L__BB1_4:
	.pragma "nounroll";
	ld.param.u64 	%rd112, [_Z22depth_attn_wk2q_kerneliiiiiPKfS0_PKiS2_S2_S2_S2_Pf_param_7];
	mul.wide.s32 	%rd31, %r65, 4;
	add.s64 	%rd32, %rd3, %rd31;
	add.s64 	%rd7, %rd32, 8;
	cvta.to.global.u64 	%rd33, %rd112;
	add.s64 	%rd34, %rd33, %rd31;
	add.s64 	%rd8, %rd34, 8;
	ld.global.nc.u32 	%r10, [%rd32];
	setp.eq.s32 	%p4, %r10, -1;
	@%p4 bra 	$L__BB1_6;
	ld.global.nc.u32 	%r39, [%rd8+-8];
	mul.lo.s32 	%r40, %r39, %r25;
	cvt.s64.s32 	%rd35, %r40;
	add.s64 	%rd36, %rd35, %rd4;
	shl.b64 	%rd37, %rd36, 2;
	add.s64 	%rd38, %rd2, %rd37;
	mul.lo.s32 	%r41, %r6, %r39;
	cvt.s64.s32 	%rd39, %r41;
	cvt.s64.s32 	%rd40, %r10;
	add.s64 	%rd41, %rd40, %rd6;
	add.s64 	%rd42, %rd41, %rd39;
	shl.b64 	%rd43, %rd42, 2;
	add.s64 	%rd44, %rd1, %rd43;
	ld.global.nc.f32 	%f24, [%rd38];
	ld.global.nc.f32 	%f25, [%rd44];
	fma.rn.f32 	%f40, %f24, %f25, %f40;
$L__BB1_6:
	ld.global.nc.u32 	%r11, [%rd7+-4];
	setp.eq.s32 	%p5, %r11, -1;
	@%p5 bra 	$L__BB1_8;
	ld.global.nc.u32 	%r42, [%rd8+-4];
	mul.lo.s32 	%r43, %r42, %r25;
	cvt.s64.s32 	%rd45, %r43;
	add.s64 	%rd46, %rd45, %rd4;
	shl.b64 	%rd47, %rd46, 2;
	add.s64 	%rd48, %rd2, %rd47;
	mul.lo.s32 	%r44, %r6, %r42;
	cvt.s64.s32 	%rd49, %r44;
	cvt.s64.s32 	%rd50, %r11;
	add.s64 	%rd51, %rd50, %rd6;
	add.s64 	%rd52, %rd51, %rd49;
	shl.b64 	%rd53, %rd52, 2;
	add.s64 	%rd54, %rd1, %rd53;
	ld.global.nc.f32 	%f26, [%rd48];
	ld.global.nc.f32 	%f27, [%rd54];
	fma.rn.f32 	%f40, %f26, %f27, %f40;
$L__BB1_8:
	ld.global.nc.u32 	%r12, [%rd7];
	setp.eq.s32 	%p6, %r12, -1;
	@%p6 bra 	$L__BB1_10;
	ld.global.nc.u32 	%r45, [%rd8];
	mul.lo.s32 	%r46, %r45, %r25;
	cvt.s64.s32 	%rd55, %r46;
	add.s64 	%rd56, %rd55, %rd4;
	shl.b64 	%rd57, %rd56, 2;
	add.s64 	%rd58, %rd2, %rd57;
	mul.lo.s32 	%r47, %r6, %r45;
	cvt.s64.s32 	%rd59, %r47;
	cvt.s64.s32 	%rd60, %r12;
	add.s64 	%rd61, %rd60, %rd6;
	add.s64 	%rd62, %rd61, %rd59;
	shl.b64 	%rd63, %rd62, 2;
	add.s64 	%rd64, %rd1, %rd63;
	ld.global.nc.f32 	%f28, [%rd58];
	ld.global.nc.f32 	%f29, [%rd64];
	fma.rn.f32 	%f40, %f28, %f29, %f40;
$L__BB1_10:
	ld.global.nc.u32 	%r13, [%rd7+4];
	setp.eq.s32 	%p7, %r13, -1;
	@%p7 bra 	$L__BB1_12;
	ld.global.nc.u32 	%r48, [%rd8+4];
	mul.lo.s32 	%r49, %r48, %r25;
	cvt.s64.s32 	%rd65, %r49;
	add.s64 	%rd66, %rd65, %rd4;
	shl.b64 	%rd67, %rd66, 2;
	add.s64 	%rd68, %rd2, %rd67;
	mul.lo.s32 	%r50, %r6, %r48;
	cvt.s64.s32 	%rd69, %r50;
	cvt.s64.s32 	%rd70, %r13;
	add.s64 	%rd71, %rd70, %rd6;
	add.s64 	%rd72, %rd71, %rd69;
	shl.b64 	%rd73, %rd72, 2;
	add.s64 	%rd74, %rd1, %rd73;
	ld.global.nc.f32 	%f30, [%rd68];
	ld.global.nc.f32 	%f31, [%rd74];
	fma.rn.f32 	%f40, %f30, %f31, %f40;
$L__BB1_12:
	add.s32 	%r66, %r66, 4;
	add.s32 	%r65, %r65, 4;
	setp.ne.s32 	%p8, %r66, 0;
	@%p8 bra 	$L__BB1_4;
$L__BB1_13:
	and.b32  	%r18, %r4, 3;
	setp.eq.s32 	%p9, %r18, 0;
	@%p9 bra 	$L__BB1_23;
	setp.eq.s32 	%p10, %r18, 1;
	@%p10 bra 	$L__BB1_20;
	ld.param.u64 	%rd113, [_Z22depth_attn_wk2q_kerneliiiiiPKfS0_PKiS2_S2_S2_S2_Pf_param_7];
	add.s32 	%r51, %r68, %r3;
	mul.wide.s32 	%rd75, %r51, 4;
	add.s64 	%rd9, %rd3, %rd75;
	ld.global.nc.u32 	%r19, [%rd9];
	setp.eq.s32 	%p11, %r19, -1;
	cvta.to.global.u64 	%rd76, %rd113;
	add.s64 	%rd10, %rd76, %rd75;
	@%p11 bra 	$L__BB1_17;
	ld.global.nc.u32 	%r52, [%rd10];
	mul.lo.s32 	%r53, %r52, %r25;
	cvt.s64.s32 	%rd77, %r53;
	add.s64 	%rd78, %rd77, %rd4;
	shl.b64 	%rd79, %rd78, 2;
	add.s64 	%rd80, %rd2, %rd79;
	mul.lo.s32 	%r54, %r6, %r52;
	cvt.s64.s32 	%rd81, %r54;
	cvt.s64.s32 	%rd82, %r19;
	add.s64 	%rd83, %rd82, %rd6;
	add.s64 	%rd84, %rd83, %rd81;
	shl.b64 	%rd85, %rd84, 2;
	add.s64 	%rd86, %rd1, %rd85;
	ld.global.nc.f32 	%f33, [%rd80];
	ld.global.nc.f32 	%f34, [%rd86];
	fma.rn.f32 	%f40, %f33, %f34, %f40;
$L__BB1_17:
	ld.global.nc.u32 	%r20, [%rd9+4];
	setp.eq.s32 	%p12, %r20, -1;
	@%p12 bra 	$L__BB1_19;
	ld.global.nc.u32 	%r55, [%rd10+4];
	mul.lo.s32 	%r56, %r55, %r25;
	cvt.s64.s32 	%rd87, %r56;
	add.s64 	%rd88, %rd87, %rd4;
	shl.b64 	%rd89, %rd88, 2;
	add.s64 	%rd90, %rd2, %rd89;
	mul.lo.s32 	%r57, %r6, %r55;
	cvt.s64.s32 	%rd91, %r57;
	cvt.s64.s32 	%rd92, %r20;
	add.s64 	%rd93, %rd92, %rd6;
	add.s64 	%rd94, %rd93, %rd91;
	shl.b64 	%rd95, %rd94, 2;
	add.s64 	%rd96, %rd1, %rd95;
	ld.global.nc.f32 	%f35, [%rd90];
	ld.global.nc.f32 	%f36, [%rd96];
	fma.rn.f32 	%f40, %f35, %f36, %f40;
$L__BB1_19:
	add.s32 	%r68, %r68, 2;
$L__BB1_20:
	and.b32  	%r58, %r4, 1;
	setp.eq.b32 	%p13, %r58, 1;
	not.pred 	%p14, %p13;
	@%p14 bra 	$L__BB1_23;
	add.s32 	%r23, %r68, %r3;
	mul.wide.s32 	%rd97, %r23, 4;
	add.s64 	%rd98, %rd3, %rd97;
	ld.global.nc.u32 	%r24, [%rd98];
	setp.eq.s32 	%p15, %r24, -1;
	@%p15 bra 	$L__BB1_23;
	ld.param.u64 	%rd114, [_Z22depth_attn_wk2q_kerneliiiiiPKfS0_PKiS2_S2_S2_S2_Pf_param_7];
	cvta.to.global.u64 	%rd99, %rd114;
	add.s64 	%rd101, %rd99, %rd97;
	ld.global.nc.u32 	%r59, [%rd101];
	mul.lo.s32 	%r60, %r59, %r25;
	cvt.s64.s32 	%rd102, %r60;
	add.s64 	%rd103, %rd102, %rd4;
	shl.b64 	%rd104, %rd103, 2;
	add.s64 	%rd105, %rd2, %rd104;
	mul.lo.s32 	%r61, %r6, %r59;
	cvt.s64.s32 	%rd106, %r61;
	cvt.s64.s32 	%rd107, %r24;
	add.s64 	%rd108, %rd107, %rd6;
	add.s64 	%rd109, %rd108, %rd106;
	shl.b64 	%rd110, %rd109, 2;
	add.s64 	%rd111, %rd1, %rd110;
	ld.global.nc.f32 	%f37, [%rd105];
	ld.global.nc.f32 	%f38, [%rd111];
	fma.rn.f32 	%f40, %f37, %f38, %f40;
$L__BB1_23:
	st.global.f32 	[%rd5], %f40;
$L__BB1_24:
	ret;

}
	// .globl	_Z22depth_attn_qw2k_kerneliiiiiPKfS0_PKiS2_S2_S2_Pf
.visible .entry _Z22depth_attn_qw2k_kerneliiiiiPKfS0_PKiS2_S2_S2_Pf(
	.param .u32 _Z22depth_attn_qw2k_kerneliiiiiPKfS0_PKiS2_S2_S2_Pf_param_0,
	.param .u32 _Z22depth_attn_qw2k_kerneliiiiiPKfS0_PKiS2_S2_S2_Pf_param_1,
	.param .u32 _Z22depth_attn_qw2k_kerneliiiiiPKfS0_PKiS2_S2_S2_Pf_param_2,
	.param .u32 _Z22depth_attn_qw2k_kerneliiiiiPKfS0_PKiS2_S2_S2_Pf_param_3,
	.param .u32 _Z22depth_attn_qw2k_kerneliiiiiPKfS0_PKiS2_S2_S2_Pf_param_4,
	.param .u64 .ptr .align 1 _Z22depth_attn_qw2k_kerneliiiiiPKfS0_PKiS2_S2_S2_Pf_param_5,
	.param .u64 .ptr .align 1 _Z22depth_attn_qw2k_kerneliiiiiPKfS0_PKiS2_S2_S2_Pf_param_6,
	.param .u64 .ptr .align 1 _Z22depth_attn_qw2k_kerneliiiiiPKfS0_PKiS2_S2_S2_Pf_param_7,
	.param .u64 .ptr .align 1 _Z22depth_attn_qw2k_kerneliiiiiPKfS0_PKiS2_S2_S2_Pf_param_8,
	.param .u64 .ptr .align 1 _Z22depth_attn_qw2k_kerneliiiiiPKfS0_PKiS2_S2_S2_Pf_param_9,
	.param .u64 .ptr .align 1 _Z22depth_attn_qw2k_kerneliiiiiPKfS0_PKiS2_S2_S2_Pf_param_10,
	.param .u64 .ptr .align 1 _Z22depth_attn_qw2k_kerneliiiiiPKfS0_PKiS2_S2_S2_Pf_param_11
)
{
	.reg .pred 	%p<11>;
	.reg .b32 	%r<76>;
	.reg .b32 	%f<68>;
	.reg .b64 	%rd<111>;

	ld.param.u32 	%r19, [_Z22depth_attn_qw2k_kerneliiiiiPKfS0_PKiS2_S2_S2_Pf_param_0];
	ld.param.u32 	%r23, [_Z22depth_attn_qw2k_kerneliiiiiPKfS0_PKiS2_S2_S2_Pf_param_1];
	ld.param.u32 	%r20, [_Z22depth_attn_qw2k_kerneliiiiiPKfS0_PKiS2_S2_S2_Pf_param_2];
	ld.param.u32 	%r21, [_Z22depth_attn_qw2k_kerneliiiiiPKfS0_PKiS2_S2_S2_Pf_param_3];
	ld.param.u32 	%r22, [_Z22depth_attn_qw2k_kerneliiiiiPKfS0_PKiS2_S2_S2_Pf_param_4];
	ld.param.u64 	%rd19, [_Z22depth_attn_qw2k_kerneliiiiiPKfS0_PKiS2_S2_S2_Pf_param_6];
	ld.param.u64 	%rd15, [_Z22depth_attn_qw2k_kerneliiiiiPKfS0_PKiS2_S2_S2_Pf_param_7];
	ld.param.u64 	%rd20, [_Z22depth_attn_qw2k_kerneliiiiiPKfS0_PKiS2_S2_S2_Pf_param_8];
	ld.param.u64 	%rd16, [_Z22depth_attn_qw2k_kerneliiiiiPKfS0_PKiS2_S2_S2_Pf_param_9];
	ld.param.u64 	%rd17, [_Z22depth_attn_qw2k_kerneliiiiiPKfS0_PKiS2_S2_S2_Pf_param_10];
	ld.param.u64 	%rd18, [_Z22depth_attn_qw2k_kerneliiiiiPKfS0_PKiS2_S2_S2_Pf_param_11];
	cvta.to.global.u64 	%rd1, %rd19;
	cvta.to.global.u64 	%rd2, %rd20;
	mov.u32 	%r24, %ctaid.x;
	mov.u32 	%r25, %ntid.x;
	mov.u32 	%r26, %tid.x;
	mad.lo.s32 	%r1, %r24, %r25, %r26;
	div.s32 	%r2, %r1, %r19;
	setp.ge.s32 	%p1, %r2, %r23;
	@%p1 bra 	$L__BB2_14;
	ld.param.u64 	%rd106, [_Z22depth_attn_qw2k_kerneliiiiiPKfS0_PKiS2_S2_S2_Pf_param_5];
	rem.s32 	%r27, %r1, %r19;
	cvta.to.global.u64 	%rd21, %rd16;
	cvta.to.global.u64 	%rd22, %rd17;
	cvta.to.global.u64 	%rd23, %rd15;
	cvta.to.global.u64 	%rd24, %rd106;
	cvta.to.global.u64 	%rd25, %rd18;
	mul.wide.s32 	%rd26, %r2, 4;
	add.s64 	%rd27, %rd21, %rd26;
	ld.global.nc.u32 	%r3, [%rd27];
	add.s64 	%rd28, %rd22, %rd26;
	ld.global.nc.u32 	%r4, [%rd28];
	div.s32 	%r28, %r27, %r22;
	mul.wide.s32 	%rd29, %r3, 4;
	add.s64 	%rd30, %rd23, %rd29;
	ld.global.nc.u32 	%r29, [%rd30];
	mul.lo.s32 	%r30, %r21, %r20;
	mul.lo.s32 	%r31, %r30, %r29;
	cvt.s64.s32 	%rd31, %r31;
	mul.lo.s32 	%r32, %r28, %r20;
	cvt.s64.s32 	%rd32, %r32;
	add.s64 	%rd33, %rd31, %rd32;
	shl.b64 	%rd34, %rd33, 2;
	add.s64 	%rd108, %rd24, %rd34;
	mul.lo.s32 	%r33, %r29, %r19;
	cvt.s64.s32 	%rd35, %r33;
	cvt.s64.s32 	%rd4, %r27;
	add.s64 	%rd36, %rd35, %rd4;
	shl.b64 	%rd37, %rd36, 2;
	add.s64 	%rd5, %rd25, %rd37;
	min.s32 	%r34, %r4, %r20;
	setp.lt.s32 	%p2, %r34, 1;
	mov.f32 	%f67, 0f00000000;
	@%p2 bra 	$L__BB2_13;
	min.u32 	%r5, %r4, %r20;
	add.s32 	%r36, %r5, -1;
	and.b32  	%r6, %r5, 7;
	setp.lt.u32 	%p3, %r36, 7;
	mov.f32 	%f67, 0f00000000;
	mov.b32 	%r74, 0;
	@%p3 bra 	$L__BB2_5;
	and.b32  	%r74, %r5, 2147483640;
	neg.s32 	%r72, %r74;
	add.s64 	%rd6, %rd2, 16;
	mov.f32 	%f67, 0f00000000;
	mov.u32 	%r71, %r3;
$L__BB2_4:
	.pragma "nounroll";
	mul.wide.s32 	%rd38, %r71, 4;
	add.s64 	%rd39, %rd6, %rd38;
	ld.global.nc.u32 	%r37, [%rd39+-16];
	mul.lo.s32 	%r38, %r37, %r19;
	cvt.s64.s32 	%rd40, %r38;
	add.s64 	%rd41, %rd40, %rd4;
	shl.b64 	%rd42, %rd41, 2;
	add.s64 	%rd43, %rd1, %rd42;
	ld.global.nc.f32 	%f17, [%rd43];
	ld.global.nc.f32 	%f18, [%rd108];
	fma.rn.f32 	%f19, %f17, %f18, %f67;
	ld.global.nc.u32 	%r39, [%rd39+-12];
	mul.lo.s32 	%r40, %r39, %r19;
	cvt.s64.s32 	%rd44, %r40;
	add.s64 	%rd45, %rd44, %rd4;
	shl.b64 	%rd46, %rd45, 2;
	add.s64 	%rd47, %rd1, %rd46;
	ld.global.nc.f32 	%f20, [%rd47];
	ld.global.nc.f32 	%f21, [%rd108+4];
	fma.rn.f32 	%f22, %f20, %f21, %f19;
	ld.global.nc.u32 	%r41, [%rd39+-8];
	mul.lo.s32 	%r42, %r41, %r19;
	cvt.s64.s32 	%rd48, %r42;
	add.s64 	%rd49, %rd48, %rd4;
	shl.b64 	%rd50, %rd49, 2;
	add.s64 	%rd51, %rd1, %rd50;
	ld.global.nc.f32 	%f23, [%rd51];
	ld.global.nc.f32 	%f24, [%rd108+8];
	fma.rn.f32 	%f25, %f23, %f24, %f22;
	ld.global.nc.u32 	%r43, [%rd39+-4];
	mul.lo.s32 	%r44, %r43, %r19;
	cvt.s64.s32 	%rd52, %r44;
	add.s64 	%rd53, %rd52, %rd4;
	shl.b64 	%rd54, %rd53, 2;
	add.s64 	%rd55, %rd1, %rd54;
	ld.global.nc.f32 	%f26, [%rd55];
	ld.global.nc.f32 	%f27, [%rd108+12];
	fma.rn.f32 	%f28, %f26, %f27, %f25;
	ld.global.nc.u32 	%r45, [%rd39];
	mul.lo.s32 	%r46, %r45, %r19;
	cvt.s64.s32 	%rd56, %r46;
	add.s64 	%rd57, %rd56, %rd4;
	shl.b64 	%rd58, %rd57, 2;
	add.s64 	%rd59, %rd1, %rd58;
	ld.global.nc.f32 	%f29, [%rd59];
	ld.global.nc.f32 	%f30, [%rd108+16];
	fma.rn.f32 	%f31, %f29, %f30, %f28;
	ld.global.nc.u32 	%r47, [%rd39+4];
	mul.lo.s32 	%r48, %r47, %r19;
	cvt.s64.s32 	%rd60, %r48;
	add.s64 	%rd61, %rd60, %rd4;
	shl.b64 	%rd62, %rd61, 2;
	add.s64 	%rd63, %rd1, %rd62;
	ld.global.nc.f32 	%f32, [%rd63];
	ld.global.nc.f32 	%f33, [%rd108+20];
	fma.rn.f32 	%f34, %f32, %f33, %f31;
	ld.global.nc.u32 	%r49, [%rd39+8];
	mul.lo.s32 	%r50, %r49, %r19;
	cvt.s64.s32 	%rd64, %r50;
	add.s64 	%rd65, %rd64, %rd4;
	shl.b64 	%rd66, %rd65, 2;
	add.s64 	%rd67, %rd1, %rd66;
	ld.global.nc.f32 	%f35, [%rd67];
	ld.global.nc.f32 	%f36, [%rd108+24];
	fma.rn.f32 	%f37, %f35, %f36, %f34;
	ld.global.nc.u32 	%r51, [%rd39+12];
	mul.lo.s32 	%r52, %r51, %r19;
	cvt.s64.s32 	%rd68, %r52;
	add.s64 	%rd69, %rd68, %rd4;
	shl.b64 	%rd70, %rd69, 2;
	add.s64 	%rd71, %rd1, %rd70;
	ld.global.nc.f32 	%f38, [%rd71];
	ld.global.nc.f32 	%f39, [%rd108+28];
	fma.rn.f32 	%f67, %f38, %f39, %f37;
	add.s64 	%rd108, %rd108, 32;
	add.s32 	%r72, %r72, 8;
	add.s32 	%r71, %r71, 8;
	setp.ne.s32 	%p4, %r72, 0;
	@%p4 bra 	$L__BB2_4;
$L__BB2_5:
	setp.eq.s32 	%p5, %r6, 0;
	@%p5 bra 	$L__BB2_13;
	and.b32  	%r14, %r5, 3;
	setp.lt.u32 	%p6, %r6, 4;
	@%p6 bra 	$L__BB2_8;
	add.s32 	%r53, %r74, %r3;
	mul.wide.s32 	%rd72, %r53, 4;
	add.s64 	%rd73, %rd2, %rd72;
	ld.global.nc.u32 	%r54, [%rd73];
	mul.lo.s32 	%r55, %r54, %r19;
	cvt.s64.s32 	%rd74, %r55;
	add.s64 	%rd75, %rd74, %rd4;
	shl.b64 	%rd76, %rd75, 2;
	add.s64 	%rd77, %rd1, %rd76;
	ld.global.nc.f32 	%f41, [%rd77];
	ld.global.nc.f32 	%f42, [%rd108];
	fma.rn.f32 	%f43, %f41, %f42, %f67;
	ld.global.nc.u32 	%r56, [%rd73+4];
	mul.lo.s32 	%r57, %r56, %r19;
	cvt.s64.s32 	%rd78, %r57;
	add.s64 	%rd79, %rd78, %rd4;
	shl.b64 	%rd80, %rd79, 2;
	add.s64 	%rd81, %rd1, %rd80;
	ld.global.nc.f32 	%f44, [%rd81];
	ld.global.nc.f32 	%f45, [%rd108+4];
	fma.rn.f32 	%f46, %f44, %f45, %f43;
	ld.global.nc.u32 	%r58, [%rd73+8];
	mul.lo.s32 	%r59, %r58, %r19;
	cvt.s64.s32 	%rd82, %r59;
	add.s64 	%rd83, %rd82, %rd4;
	shl.b64 	%rd84, %rd83, 2;
	add.s64 	%rd85, %rd1, %rd84;
	ld.global.nc.f32 	%f47, [%rd85];
	ld.global.nc.f32 	%f48, [%rd108+8];
	fma.rn.f32 	%f49, %f47, %f48, %f46;
	ld.global.nc.u32 	%r60, [%rd73+12];
	mul.lo.s32 	%r61, %r60, %r19;
	cvt.s64.s32 	%rd86, %r61;
	add.s64 	%rd87, %rd86, %rd4;
	shl.b64 	%rd88, %rd87, 2;
	add.s64 	%rd89, %rd1, %rd88;
	ld.global.nc.f32 	%f50, [%rd89];
	ld.global.nc.f32 	%f51, [%rd108+12];
	fma.rn.f32 	%f67, %f50, %f51, %f49;
	add.s64 	%rd108, %rd108, 16;
	add.s32 	%r74, %r74, 4;
$L__BB2_8:
	setp.eq.s32 	%p7, %r14, 0;
	@%p7 bra 	$L__BB2_13;
	setp.eq.s32 	%p8, %r14, 1;
	@%p8 bra 	$L__BB2_11;
	add.s32 	%r62, %r74, %r3;
	mul.wide.s32 	%rd90, %r62, 4;
	add.s64 	%rd91, %rd2, %rd90;
	ld.global.nc.u32 	%r63, [%rd91];
	mul.lo.s32 	%r64, %r63, %r19;
	cvt.s64.s32 	%rd92, %r64;
	add.s64 	%rd93, %rd92, %rd4;
	shl.b64 	%rd94, %rd93, 2;
	add.s64 	%rd95, %rd1, %rd94;
	ld.global.nc.f32 	%f53, [%rd95];
	ld.global.nc.f32 	%f54, [%rd108];
	fma.rn.f32 	%f55, %f53, %f54, %f67;
	ld.global.nc.u32 	%r65, [%rd91+4];
	mul.lo.s32 	%r66, %r65, %r19;
	cvt.s64.s32 	%rd96, %r66;
	add.s64 	%rd97, %rd96, %rd4;
	shl.b64 	%rd98, %rd97, 2;
	add.s64 	%rd99, %rd1, %rd98;
	ld.global.nc.f32 	%f56, [%rd99];
	ld.global.nc.f32 	%f57, [%rd108+4];
	fma.rn.f32 	%f67, %f56, %f57, %f55;
	add.s64 	%rd108, %rd108, 8;
	add.s32 	%r74, %r74, 2;
$L__BB2_11:
	and.b32  	%r67, %r5, 1;
	setp.eq.b32 	%p9, %r67, 1;
	not.pred 	%p10, %p9;
	@%p10 bra 	$L__BB2_13;
	add.s32 	%r68, %r74, %r3;
	mul.wide.s32 	%rd100, %r68, 4;
	add.s64 	%rd101, %rd2, %rd100;
	ld.global.nc.u32 	%r69, [%rd101];
	mul.lo.s32 	%r70, %r69, %r19;
	cvt.s64.s32 	%rd102, %r70;
	add.s64 	%rd103, %rd102, %rd4;
	shl.b64 	%rd104, %rd103, 2;
	add.s64 	%rd105, %rd1, %rd104;
	ld.global.nc.f32 	%f58, [%rd105];
	ld.global.nc.f32 	%f59, [%rd108];
	fma.rn.f32 	%f67, %f58, %f59, %f67;
$L__BB2_13:
	st.global.f32 	[%rd5], %f67;
$L__BB2_14:
	ret;

}


// ===== COMPILED SASS (sm_100) =====

	.target	sm_100

	.elftype	@"ET_EXEC"


//--------------------- .note.nv.tkinfo           --------------------------
	.section	.note.nv.tkinfo,"",@"SHT_NOTE"
	.sectionflags	@"SHF_NOTE_NV_TKINFO"
	.tkinfo
        /*0018*/ 	.word	0x00000002
        /*0030*/ 	.string	""
        /*0030*/ 	.string	"ptxas"
        /*0030*/ 	.string	"Cuda compilation tools, release 13.0, V13.0.88"
        /*0030*/ 	.string	"Build cuda_13.0.r13.0/compiler.36424714_0"
        /*0030*/ 	.string	"-arch sm_100 -m 64 "



//--------------------- .note.nv.cuinfo           --------------------------
	.section	.note.nv.cuinfo,"",@"SHT_NOTE"
	.sectionflags	@"SHF_NOTE_NV_CUINFO"
        /*0018*/ 	.short	0x0002
        /*001a*/ 	.short	0x0064
        /*001c*/ 	.short	0x0082
	.zero		2


//--------------------- .nv.info                  --------------------------
	.section	.nv.info,"",@"SHT_CUDA_INFO"
	.align	4


	//----- nvinfo : EIATTR_REGCOUNT
	.align		4
        /*0000*/ 	.byte	0x04, 0x2f
        /*0002*/ 	.short	(.L_1 - .L_0)
	.align		4
.L_0:
        /*0004*/ 	.word	index@(_Z22depth_attn_qk2w_kerneliiiiiPKfS0_PKiS2_S2_S2_PiPf)
        /*0008*/ 	.word	0x0000001e


	//----- nvinfo : EIATTR_FRAME_SIZE
	.align		4
.L_1:
        /*000c*/ 	.byte	0x04, 0x11
        /*000e*/ 	.short	(.L_3 - .L_2)
	.align		4
.L_2:
        /*0010*/ 	.word	index@(_Z22depth_attn_qk2w_kerneliiiiiPKfS0_PKiS2_S2_S2_PiPf)
        /*0014*/ 	.word	0x00000000


	//----- nvinfo : EIATTR_REGCOUNT
	.align		4
.L_3:
        /*0018*/ 	.byte	0x04, 0x2f
        /*001a*/ 	.short	(.L_5 - .L_4)
	.align		4
.L_4:
        /*001c*/ 	.word	index@(_Z22depth_attn_wk2q_kerneliiiiiPKfS0_PKiS2_S2_S2_S2_Pf)
        /*0020*/ 	.word	0x0000001f


	//----- nvinfo : EIATTR_FRAME_SIZE
	.align		4
.L_5:
        /*0024*/ 	.byte	0x04, 0x11
        /*0026*/ 	.short	(.L_7 - .L_6)
	.align		4
.L_6:
        /*0028*/ 	.word	index@(_Z22depth_attn_wk2q_kerneliiiiiPKfS0_PKiS2_S2_S2_S2_Pf)
        /*002c*/ 	.word	0x00000000


	//----- nvinfo : EIATTR_REGCOUNT
	.align		4
.L_7:
        /*0030*/ 	.byte	0x04, 0x2f
        /*0032*/ 	.short	(.L_9 - .L_8)
	.align		4
.L_8:
        /*0034*/ 	.word	index@(_Z22depth_attn_qw2k_kerneliiiiiPKfS0_PKiS2_S2_S2_Pf)
        /*0038*/ 	.word	0x00000020


	//----- nvinfo : EIATTR_FRAME_SIZE
	.align		4
.L_9:
        /*003c*/ 	.byte	0x04, 0x11
        /*003e*/ 	.short	(.L_11 - .L_10)
	.align		4
.L_10:
        /*0040*/ 	.word	index@(_Z22depth_attn_qw2k_kerneliiiiiPKfS0_PKiS2_S2_S2_Pf)
        /*0044*/ 	.word	0x00000000


	//----- nvinfo : EIATTR_MIN_STACK_SIZE
	.align		4
.L_11:
        /*0048*/ 	.byte	0x04, 0x12
        /*004a*/ 	.short	(.L_13 - .L_12)
	.align		4
.L_12:
        /*004c*/ 	.word	index@(_Z22depth_attn_qw2k_kerneliiiiiPKfS0_PKiS2_S2_S2_Pf)
        /*0050*/ 	.word	0x00000000


	//----- nvinfo : EIATTR_MIN_STACK_SIZE
	.align		4
.L_13:
        /*0054*/ 	.byte	0x04, 0x12
        /*0056*/ 	.short	(.L_15 - .L_14)
	.align		4
.L_14:
        /*0058*/ 	.word	index@(_Z22depth_attn_wk2q_kerneliiiiiPKfS0_PKiS2_S2_S2_S2_Pf)
        /*005c*/ 	.word	0x00000000


	//----- nvinfo : EIATTR_MIN_STACK_SIZE
	.align		4
.L_15:
        /*0060*/ 	.byte	0x04, 0x12
        /*0062*/ 	.short	(.L_17 - .L_16)
	.align		4
.L_16:
        /*0064*/ 	.word	index@(_Z22depth_attn_qk2w_kerneliiiiiPKfS0_PKiS2_S2_S2_PiPf)
        /*0068*/ 	.word	0x00000000
.L_17:


//--------------------- .nv.compat                --------------------------
	.section	.nv.compat,"",@"SHT_CUDA_COMPAT_INFO"
	.align	4
        /*0000*/ 	.byte	0x02, 0x09, 0x00, 0x00, 0x02, 0x02, 0x01, 0x00, 0x02, 0x05, 0x05, 0x00, 0x03, 0x07, 0x01, 0x01
        /*0010*/ 	.byte	0x02, 0x03, 0x00, 0x00, 0x02, 0x06, 0x01, 0x00, 0x04, 0x0b, 0x08, 0x00, 0x09, 0x00, 0x00, 0x00
        /*0020*/ 	.byte	0x00, 0x00, 0x00, 0x00


//--------------------- .nv.info._Z22depth_attn_qw2k_kerneliiiiiPKfS0_PKiS2_S2_S2_Pf --------------------------
	.section	.nv.info._Z22depth_attn_qw2k_kerneliiiiiPKfS0_PKiS2_S2_S2_Pf,"",@"SHT_CUDA_INFO"
	.sectionflags	@""
	.align	4


	//----- nvinfo : EIATTR_CUDA_API_VERSION
	.align		4
        /*0000*/ 	.byte	0x04, 0x37
        /*0002*/ 	.short	(.L_19 - .L_18)
.L_18:
        /*0004*/ 	.word	0x00000082


	//----- nvinfo : EIATTR_KPARAM_INFO
	.align		4
.L_19:
        /*0008*/ 	.byte	0x04, 0x17
        /*000a*/ 	.short	(.L_21 - .L_20)
.L_20:
        /*000c*/ 	.word	0x00000000
        /*0010*/ 	.short	0x000b
        /*0012*/ 	.short	0x0048
        /*0014*/ 	.byte	0x00, 0xf5, 0x21, 0x00


	//----- nvinfo : EIATTR_KPARAM_INFO
	.align		4
.L_21:
        /*0018*/ 	.byte	0x04, 0x17
        /*001a*/ 	.short	(.L_23 - .L_22)
.L_22:
        /*001c*/ 	.word	0x00000000
        /*0020*/ 	.short	0x000a
        /*0022*/ 	.short	0x0040
        /*0024*/ 	.byte	0x00, 0xf5, 0x21, 0x00


	//----- nvinfo : EIATTR_KPARAM_INFO
	.align		4
.L_23:
        /*0028*/ 	.byte	0x04, 0x17
        /*002a*/ 	.short	(.L_25 - .L_24)
.L_24:
        /*002c*/ 	.word	0x00000000
        /*0030*/ 	.short	0x0009
        /*0032*/ 	.short	0x0038
        /*0034*/ 	.byte	0x00, 0xf5, 0x21, 0x00


	//----- nvinfo : EIATTR_KPARAM_INFO
	.align		4
.L_25:
        /*0038*/ 	.byte	0x04, 0x17
        /*003a*/ 	.short	(.L_27 - .L_26)
.L_26:
        /*003c*/ 	.word	0x00000000
        /*0040*/ 	.short	0x0008
        /*0042*/ 	.short	0x0030
        /*0044*/ 	.byte	0x00, 0xf5, 0x21, 0x00


	//----- nvinfo : EIATTR_KPARAM_INFO
	.align		4
.L_27:
        /*0048*/ 	.byte	0x04, 0x17
        /*004a*/ 	.short	(.L_29 - .L_28)
.L_28:
        /*004c*/ 	.word	0x00000000
        /*0050*/ 	.short	0x0007
        /*0052*/ 	.short	0x0028
        /*0054*/ 	.byte	0x00, 0xf5, 0x21, 0x00


	//----- nvinfo : EIATTR_KPARAM_INFO
	.align		4
.L_29:
        /*0058*/ 	.byte	0x04, 0x17
        /*005a*/ 	.short	(.L_31 - .L_30)
.L_30:
        /*005c*/ 	.word	0x00000000
        /*0060*/ 	.short	0x0006
        /*0062*/ 	.short	0x0020
        /*0064*/ 	.byte	0x00, 0xf5, 0x21, 0x00


	//----- nvinfo : EIATTR_KPARAM_INFO
	.align		4
.L_31:
        /*0068*/ 	.byte	0x04, 0x17
        /*006a*/ 	.short	(.L_33 - .L_32)
.L_32:
        /*006c*/ 	.word	0x00000000
        /*0070*/ 	.short	0x0005
        /*0072*/ 	.short	0x0018
        /*0074*/ 	.byte	0x00, 0xf5, 0x21, 0x00


	//----- nvinfo : EIATTR_KPARAM_INFO
	.align		4
.L_33:
        /*0078*/ 	.byte	0x04, 0x17
        /*007a*/ 	.short	(.L_35 - .L_34)
.L_34:
        /*007c*/ 	.word	0x00000000
        /*0080*/ 	.short	0x0004
        /*0082*/ 	.short	0x0010
        /*0084*/ 	.byte	0x00, 0xf0, 0x11, 0x00


	//----- nvinfo : EIATTR_KPARAM_INFO
	.align		4
.L_35:
        /*0088*/ 	.byte	0x04, 0x17
        /*008a*/ 	.short	(.L_37 - .L_36)
.L_36:
        /*008c*/ 	.word	0x00000000
        /*0090*/ 	.short	0x0003
        /*0092*/ 	.short	0x000c
        /*0094*/ 	.byte	0x00, 0xf0, 0x11, 0x00


	//----- nvinfo : EIATTR_KPARAM_INFO
	.align		4
.L_37:
        /*0098*/ 	.byte	0x04, 0x17
        /*009a*/ 	.short	(.L_39 - .L_38)
.L_38:
        /*009c*/ 	.word	0x00000000
        /*00a0*/ 	.short	0x0002
        /*00a2*/ 	.short	0x0008
        /*00a4*/ 	.byte	0x00, 0xf0, 0x11, 0x00


	//----- nvinfo : EIATTR_KPARAM_INFO
	.align		4
.L_39:
        /*00a8*/ 	.byte	0x04, 0x17
        /*00aa*/ 	.short	(.L_41 - .L_40)
.L_40:
        /*00ac*/ 	.word	0x00000000
        /*00b0*/ 	.short	0x0001
        /*00b2*/ 	.short	0x0004
        /*00b4*/ 	.byte	0x00, 0xf0, 0x11, 0x00


	//----- nvinfo : EIATTR_KPARAM_INFO
	.align		4
.L_41:
        /*00b8*/ 	.byte	0x04, 0x17
        /*00ba*/ 	.short	(.L_43 - .L_42)
.L_42:
        /*00bc*/ 	.word	0x00000000
        /*00c0*/ 	.short	0x0000
        /*00c2*/ 	.short	0x0000
        /*00c4*/ 	.byte	0x00, 0xf0, 0x11, 0x00


	//----- nvinfo : EIATTR_SPARSE_MMA_MASK
	.align		4
.L_43:
        /*00c8*/ 	.byte	0x03, 0x50
        /*00ca*/ 	.short	0x0000


	//----- nvinfo : EIATTR_MAXREG_COUNT
	.align		4
        /*00cc*/ 	.byte	0x03, 0x1b
        /*00ce*/ 	.short	0x00ff


	//----- nvinfo : EIATTR_MERCURY_ISA_VERSION
	.align		4
        /*00d0*/ 	.byte	0x03, 0x5f
        /*00d2*/ 	.short	0x0101


	//----- nvinfo : EIATTR_VRC_CTA_INIT_COUNT
	.align		4
        /*00d4*/ 	.byte	0x02, 0x4a
	.zero		1
	.zero		1


	//----- nvinfo : EIATTR_EXIT_INSTR_OFFSETS
	.align		4
        /*00d8*/ 	.byte	0x04, 0x1c
        /*00da*/ 	.short	(.L_45 - .L_44)


	//   ....[0]....
.L_44:
        /*00dc*/ 	.word	0x00000210


	//   ....[1]....
        /*00e0*/ 	.word	0x000012a0


	//----- nvinfo : EIATTR_CRS_STACK_SIZE
	.align		4
.L_45:
        /*00e4*/ 	.byte	0x04, 0x1e
        /*00e6*/ 	.short	(.L_47 - .L_46)
.L_46:
        /*00e8*/ 	.word	0x00000000


	//----- nvinfo : EIATTR_CBANK_PARAM_SIZE
	.align		4
.L_47:
        /*00ec*/ 	.byte	0x03, 0x19
        /*00ee*/ 	.short	0x0050


	//----- nvinfo : EIATTR_PARAM_CBANK
	.align		4
        /*00f0*/ 	.byte	0x04, 0x0a
        /*00f2*/ 	.short	(.L_49 - .L_48)
	.align		4
.L_48:
        /*00f4*/ 	.word	index@(.nv.constant0._Z22depth_attn_qw2k_kerneliiiiiPKfS0_PKiS2_S2_S2_Pf)
        /*00f8*/ 	.short	0x0380
        /*00fa*/ 	.short	0x0050


	//----- nvinfo : EIATTR_SW_WAR
	.align		4
.L_49:
        /*00fc*/ 	.byte	0x04, 0x36
        /*00fe*/ 	.short	(.L_51 - .L_50)
.L_50:
        /*0100*/ 	.word	0x00000008
.L_51:


//--------------------- .nv.info._Z22depth_attn_wk2q_kerneliiiiiPKfS0_PKiS2_S2_S2_S2_Pf --------------------------
	.section	.nv.info._Z22depth_attn_wk2q_kerneliiiiiPKfS0_PKiS2_S2_S2_S2_Pf,"",@"SHT_CUDA_INFO"
	.sectionflags	@""
	.align	4


	//----- nvinfo : EIATTR_CUDA_API_VERSION
	.align		4
        /*0000*/ 	.byte	0x04, 0x37
        /*0002*/ 	.short	(.L_53 - .L_52)
.L_52:
        /*0004*/ 	.word	0x00000082


	//----- nvinfo : EIATTR_KPARAM_INFO
	.align		4
.L_53:
        /*0008*/ 	.byte	0x04, 0x17
        /*000a*/ 	.short	(.L_55 - .L_54)
.L_54:
        /*000c*/ 	.word	0x00000000
        /*0010*/ 	.short	0x000c
        /*0012*/ 	.short	0x0050
        /*0014*/ 	.byte	0x00, 0xf5, 0x21, 0x00


	//----- nvinfo : EIATTR_KPARAM_INFO
	.align		4
.L_55:
        /*0018*/ 	.byte	0x04, 0x17
        /*001a*/ 	.short	(.L_57 - .L_56)
.L_56:
        /*001c*/ 	.word	0x00000000
        /*0020*/ 	.short	0x000b
        /*0022*/ 	.short	0x0048
        /*0024*/ 	.byte	0x00, 0xf5, 0x21, 0x00


	//----- nvinfo : EIATTR_KPARAM_INFO
	.align		4
.L_57:
        /*0028*/ 	.byte	0x04, 0x17
        /*002a*/ 	.short	(.L_59 - .L_58)
.L_58:
        /*002c*/ 	.word	0x00000000
        /*0030*/ 	.short	0x000a
        /*0032*/ 	.short	0x0040
        /*0034*/ 	.byte	0x00, 0xf5, 0x21, 0x00


	//----- nvinfo : EIATTR_KPARAM_INFO
	.align		4
.L_59:
        /*0038*/ 	.byte	0x04, 0x17
        /*003a*/ 	.short	(.L_61 - .L_60)
.L_60:
        /*003c*/ 	.word	0x00000000
        /*0040*/ 	.short	0x0009
        /*0042*/ 	.short	0x0038
        /*0044*/ 	.byte	0x00, 0xf5, 0x21, 0x00


	//----- nvinfo : EIATTR_KPARAM_INFO
	.align		4
.L_61:
        /*0048*/ 	.byte	0x04, 0x17
        /*004a*/ 	.short	(.L_63 - .L_62)
.L_62:
        /*004c*/ 	.word	0x00000000
        /*0050*/ 	.short	0x0008
        /*0052*/ 	.short	0x0030
        /*0054*/ 	.byte	0x00, 0xf5, 0x21, 0x00


	//----- nvinfo : EIATTR_KPARAM_INFO
	.align		4
.L_63:
        /*0058*/ 	.byte	0x04, 0x17
        /*005a*/ 	.short	(.L_65 - .L_64)
.L_64:
        /*005c*/ 	.word	0x00000000
        /*0060*/ 	.short	0x0007
        /*0062*/ 	.short	0x0028
        /*0064*/ 	.byte	0x00, 0xf5, 0x21, 0x00


	//----- nvinfo : EIATTR_KPARAM_INFO
	.align		4
.L_65:
        /*0068*/ 	.byte	0x04, 0x17
        /*006a*/ 	.short	(.L_67 - .L_66)
.L_66:
        /*006c*/ 	.word	0x00000000
        /*0070*/ 	.short	0x0006
        /*0072*/ 	.short	0x0020
        /*0074*/ 	.byte	0x00, 0xf5, 0x21, 0x00


	//----- nvinfo : EIATTR_KPARAM_INFO
	.align		4
.L_67:
        /*0078*/ 	.byte	0x04, 0x17
        /*007a*/ 	.short	(.L_69 - .L_68)
.L_68:
        /*007c*/ 	.word	0x00000000
        /*0080*/ 	.short	0x0005
        /*0082*/ 	.short	0x0018
        /*0084*/ 	.byte	0x00, 0xf5, 0x21, 0x00


	//----- nvinfo : EIATTR_KPARAM_INFO
	.align		4
.L_69:
        /*0088*/ 	.byte	0x04, 0x17
        /*008a*/ 	.short	(.L_71 - .L_70)
.L_70:
        /*008c*/ 	.word	0x00000000
        /*0090*/ 	.short	0x0004
        /*0092*/ 	.short	0x0010
        /*0094*/ 	.byte	0x00, 0xf0, 0x11, 0x00


	//----- nvinfo : EIATTR_KPARAM_INFO
	.align		4
.L_71:
        /*0098*/ 	.byte	0x04, 0x17
        /*009a*/ 	.short	(.L_73 - .L_72)
.L_72:
        /*009c*/ 	.word	0x00000000
        /*00a0*/ 	.short	0x0003
        /*00a2*/ 	.short	0x000c
        /*00a4*/ 	.byte	0x00, 0xf0, 0x11, 0x00


	//----- nvinfo : EIATTR_KPARAM_INFO
	.align		4
.L_73:
        /*00a8*/ 	.byte	0x04, 0x17
        /*00aa*/ 	.short	(.L_75 - .L_74)
.L_74:
        /*00ac*/ 	.word	0x00000000
        /*00b0*/ 	.short	0x0002
        /*00b2*/ 	.short	0x0008
        /*00b4*/ 	.byte	0x00, 0xf0, 0x11, 0x00


	//----- nvinfo : EIATTR_KPARAM_INFO
	.align		4
.L_75:
        /*00b8*/ 	.byte	0x04, 0x17
        /*00ba*/ 	.short	(.L_77 - .L_76)
.L_76:
        /*00bc*/ 	.word	0x00000000
        /*00c0*/ 	.short	0x0001
        /*00c2*/ 	.short	0x0004
        /*00c4*/ 	.byte	0x00, 0xf0, 0x11, 0x00


	//----- nvinfo : EIATTR_KPARAM_INFO
	.align		4
.L_77:
        /*00c8*/ 	.byte	0x04, 0x17
        /*00ca*/ 	.short	(.L_79 - .L_78)
.L_78:
        /*00cc*/ 	.word	0x00000000
        /*00d0*/ 	.short	0x0000
        /*00d2*/ 	.short	0x0000
        /*00d4*/ 	.byte	0x00, 0xf0, 0x11, 0x00


	//----- nvinfo : EIATTR_SPARSE_MMA_MASK
	.align		4
.L_79:
        /*00d8*/ 	.byte	0x03, 0x50
        /*00da*/ 	.short	0x0000


	//----- nvinfo : EIATTR_MAXREG_COUNT
	.align		4
        /*00dc*/ 	.byte	0x03, 0x1b
        /*00de*/ 	.short	0x00ff


	//----- nvinfo : EIATTR_MERCURY_ISA_VERSION
	.align		4
        /*00e0*/ 	.byte	0x03, 0x5f
        /*00e2*/ 	.short	0x0101


	//----- nvinfo : EIATTR_VRC_CTA_INIT_COUNT
	.align		4
        /*00e4*/ 	.byte	0x02, 0x4a
	.zero		1
	.zero		1


	//----- nvinfo : EIATTR_EXIT_INSTR_OFFSETS
	.align		4
        /*00e8*/ 	.byte	0x04, 0x1c
        /*00ea*/ 	.short	(.L_81 - .L_80)


	//   ....[0]....
.L_80:
        /*00ec*/ 	.word	0x00000200


	//   ....[1]....
        /*00f0*/ 	.word	0x000011f0


	//----- nvinfo : EIATTR_CRS_STACK_SIZE
	.align		4
.L_81:
        /*00f4*/ 	.byte	0x04, 0x1e
        /*00f6*/ 	.short	(.L_83 - .L_82)
.L_82:
        /*00f8*/ 	.word	0x00000000


	//----- nvinfo : EIATTR_CBANK_PARAM_SIZE
	.align		4
.L_83:
        /*00fc*/ 	.byte	0x03, 0x19
        /*00fe*/ 	.short	0x0058


	//----- nvinfo : EIATTR_PARAM_CBANK
	.align		4
        /*0100*/ 	.byte	0x04, 0x0a
        /*0102*/ 	.short	(.L_85 - .L_84)
	.align		4
.L_84:
        /*0104*/ 	.word	index@(.nv.constant0._Z22depth_attn_wk2q_kerneliiiiiPKfS0_PKiS2_S2_S2_S2_Pf)
        /*0108*/ 	.short	0x0380
        /*010a*/ 	.short	0x0058


	//----- nvinfo : EIATTR_SW_WAR
	.align		4
.L_85:
        /*010c*/ 	.byte	0x04, 0x36
        /*010e*/ 	.short	(.L_87 - .L_86)
.L_86:
        /*0110*/ 	.word	0x00000008
.L_87:


//--------------------- .nv.info._Z22depth_attn_qk2w_kerneliiiiiPKfS0_PKiS2_S2_S2_PiPf --------------------------
	.section	.nv.info._Z22depth_attn_qk2w_kerneliiiiiPKfS0_PKiS2_S2_S2_PiPf,"",@"SHT_CUDA_INFO"
	.sectionflags	@""
	.align	4


	//----- nvinfo : EIATTR_CUDA_API_VERSION
	.align		4
        /*0000*/ 	.byte	0x04, 0x37
        /*0002*/ 	.short	(.L_89 - .L_88)
.L_88:
        /*0004*/ 	.word	0x00000082


	//----- nvinfo : EIATTR_KPARAM_INFO
	.align		4
.L_89:
        /*0008*/ 	.byte	0x04, 0x17
        /*000a*/ 	.short	(.L_91 - .L_90)
.L_90:
        /*000c*/ 	.word	0x00000000
        /*0010*/ 	.short	0x000c
        /*0012*/ 	.short	0x0050
        /*0014*/ 	.byte	0x00, 0xf5, 0x21, 0x00


	//----- nvinfo : EIATTR_KPARAM_INFO
	.align		4
.L_91:
        /*0018*/ 	.byte	0x04, 0x17
        /*001a*/ 	.short	(.L_93 - .L_92)
.L_92:
        /*001c*/ 	.word	0x00000000
        /*0020*/ 	.short	0x000b
        /*0022*/ 	.short	0x0048
        /*0024*/ 	.byte	0x00, 0xf5, 0x21, 0x00


	//----- nvinfo : EIATTR_KPARAM_INFO
	.align		4
.L_93:
        /*0028*/ 	.byte	0x04, 0x17
        /*002a*/ 	.short	(.L_95 - .L_94)
.L_94:
        /*002c*/ 	.word	0x00000000
        /*0030*/ 	.short	0x000a
        /*0032*/ 	.short	0x0040
        /*0034*/ 	.byte	0x00, 0xf5, 0x21, 0x00


	//----- nvinfo : EIATTR_KPARAM_INFO
	.align		4
.L_95:
        /*0038*/ 	.byte	0x04, 0x17
        /*003a*/ 	.short	(.L_97 - .L_96)
.L_96:
        /*003c*/ 	.word	0x00000000
        /*0040*/ 	.short	0x0009
        /*0042*/ 	.short	0x0038
        /*0044*/ 	.byte	0x00, 0xf5, 0x21, 0x00


	//----- nvinfo : EIATTR_KPARAM_INFO
	.align		4
.L_97:
        /*0048*/ 	.byte	0x04, 0x17
        /*004a*/ 	.short	(.L_99 - .L_98)
.L_98:
        /*004c*/ 	.word	0x00000000
        /*0050*/ 	.short	0x0008
        /*0052*/ 	.short	0x0030
        /*0054*/ 	.byte	0x00, 0xf5, 0x21, 0x00


	//----- nvinfo : EIATTR_KPARAM_INFO
	.align		4
.L_99:
        /*0058*/ 	.byte	0x04, 0x17
        /*005a*/ 	.short	(.L_101 - .L_100)
.L_100:
        /*005c*/ 	.word	0x00000000
        /*0060*/ 	.short	0x0007
        /*0062*/ 	.short	0x0028
        /*0064*/ 	.byte	0x00, 0xf5, 0x21, 0x00


	//----- nvinfo : EIATTR_KPARAM_INFO
	.align		4
.L_101:
        /*0068*/ 	.byte	0x04, 0x17
        /*006a*/ 	.short	(.L_103 - .L_102)
.L_102:
        /*006c*/ 	.word	0x00000000
        /*0070*/ 	.short	0x0006
        /*0072*/ 	.short	0x0020
        /*0074*/ 	.byte	0x00, 0xf5, 0x21, 0x00


	//----- nvinfo : EIATTR_KPARAM_INFO
	.align		4
.L_103:
        /*0078*/ 	.byte	0x04, 0x17
        /*007a*/ 	.short	(.L_105 - .L_104)
.L_104:
        /*007c*/ 	.word	0x00000000
        /*0080*/ 	.short	0x0005
        /*0082*/ 	.short	0x0018
        /*0084*/ 	.byte	0x00, 0xf5, 0x21, 0x00


	//----- nvinfo : EIATTR_KPARAM_INFO
	.align		4
.L_105:
        /*0088*/ 	.byte	0x04, 0x17
        /*008a*/ 	.short	(.L_107 - .L_106)
.L_106:
        /*008c*/ 	.word	0x00000000
        /*0090*/ 	.short	0x0004
        /*0092*/ 	.short	0x0010
        /*0094*/ 	.byte	0x00, 0xf0, 0x11, 0x00


	//----- nvinfo : EIATTR_KPARAM_INFO
	.align		4
.L_107:
        /*0098*/ 	.byte	0x04, 0x17
        /*009a*/ 	.short	(.L_109 - .L_108)
.L_108:
        /*009c*/ 	.word	0x00000000
        /*00a0*/ 	.short	0x0003
        /*00a2*/ 	.short	0x000c
        /*00a4*/ 	.byte	0x00, 0xf0, 0x11, 0x00


	//----- nvinfo : EIATTR_KPARAM_INFO
	.align		4
.L_109:
        /*00a8*/ 	.byte	0x04, 0x17
        /*00aa*/ 	.short	(.L_111 - .L_110)
.L_110:
        /*00ac*/ 	.word	0x00000000
        /*00b0*/ 	.short	0x0002
        /*00b2*/ 	.short	0x0008
        /*00b4*/ 	.byte	0x00, 0xf0, 0x11, 0x00


	//----- nvinfo : EIATTR_KPARAM_INFO
	.align		4
.L_111:
        /*00b8*/ 	.byte	0x04, 0x17
        /*00ba*/ 	.short	(.L_113 - .L_112)
.L_112:
        /*00bc*/ 	.word	0x00000000
        /*00c0*/ 	.short	0x0001
        /*00c2*/ 	.short	0x0004
        /*00c4*/ 	.byte	0x00, 0xf0, 0x11, 0x00


	//----- nvinfo : EIATTR_KPARAM_INFO
	.align		4
.L_113:
        /*00c8*/ 	.byte	0x04, 0x17
        /*00ca*/ 	.short	(.L_115 - .L_114)
.L_114:
        /*00cc*/ 	.word	0x00000000
        /*00d0*/ 	.short	0x0000
        /*00d2*/ 	.short	0x0000
        /*00d4*/ 	.byte	0x00, 0xf0, 0x11, 0x00


	//----- nvinfo : EIATTR_SPARSE_MMA_MASK
	.align		4
.L_115:
        /*00d8*/ 	.byte	0x03, 0x50
        /*00da*/ 	.short	0x0000


	//----- nvinfo : EIATTR_MAXREG_COUNT
	.align		4
        /*00dc*/ 	.byte	0x03, 0x1b
        /*00de*/ 	.short	0x00ff


	//----- nvinfo : EIATTR_MERCURY_ISA_VERSION
	.align		4
        /*00e0*/ 	.byte	0x03, 0x5f
        /*00e2*/ 	.short	0x0101


	//----- nvinfo : EIATTR_VRC_CTA_INIT_COUNT
	.align		4
        /*00e4*/ 	.byte	0x02, 0x4a
	.zero		1
	.zero		1


	//----- nvinfo : EIATTR_EXIT_INSTR_OFFSETS
	.align		4
        /*00e8*/ 	.byte	0x04, 0x1c
        /*00ea*/ 	.short	(.L_117 - .L_116)


	//   ....[0]....
.L_116:
        /*00ec*/ 	.word	0x00000040


	//   ....[1]....
        /*00f0*/ 	.word	0x000000e0


	//   ....[2]....
        /*00f4*/ 	.word	0x00000c50


	//----- nvinfo : EIATTR_CBANK_PARAM_SIZE
	.align		4
.L_117:
        /*00f8*/ 	.byte	0x03, 0x19
        /*00fa*/ 	.short	0x0058


	//----- nvinfo : EIATTR_PARAM_CBANK
	.align		4
        /*00fc*/ 	.byte	0x04, 0x0a
        /*00fe*/ 	.short	(.L_119 - .L_118)
	.align		4
.L_118:
        /*0100*/ 	.word	index@(.nv.constant0._Z22depth_attn_qk2w_kerneliiiiiPKfS0_PKiS2_S2_S2_PiPf)
        /*0104*/ 	.short	0x0380
        /*0106*/ 	.short	0x0058


	//----- nvinfo : EIATTR_SW_WAR
	.align		4
.L_119:
        /*0108*/ 	.byte	0x04, 0x36
        /*010a*/ 	.short	(.L_121 - .L_120)
.L_120:
        /*010c*/ 	.word	0x00000008
.L_121:


//--------------------- .nv.callgraph             --------------------------
	.section	.nv.callgraph,"",@"SHT_CUDA_CALLGRAPH"
	.align	4
	.sectionentsize	8
	.align		4
        /*0000*/ 	.word	0x00000000
	.align		4
        /*0004*/ 	.word	0xffffffff
	.align		4
        /*0008*/ 	.word	0x00000000
	.align		4
        /*000c*/ 	.word	0xfffffffe
	.align		4
        /*0010*/ 	.word	0x00000000
	.align		4
        /*0014*/ 	.word	0xfffffffd
	.align		4
        /*0018*/ 	.word	0x00000000
	.align		4
        /*001c*/ 	.word	0xfffffffc


//--------------------- .text._Z22depth_attn_qw2k_kerneliiiiiPKfS0_PKiS2_S2_S2_Pf --------------------------
	.section	.text._Z22depth_attn_qw2k_kerneliiiiiPKfS0_PKiS2_S2_S2_Pf,"ax",@progbits
	.align	128
        .global         _Z22depth_attn_qw2k_kerneliiiiiPKfS0_PKiS2_S2_S2_Pf
        .type           _Z22depth_attn_qw2k_kerneliiiiiPKfS0_PKiS2_S2_S2_Pf,@function
        .size           _Z22depth_attn_qw2k_kerneliiiiiPKfS0_PKiS2_S2_S2_Pf,(.L_x_38 - _Z22depth_attn_qw2k_kerneliiiiiPKfS0_PKiS2_S2_S2_Pf)
        .other          _Z22depth_attn_qw2k_kerneliiiiiPKfS0_PKiS2_S2_S2_Pf,@"STO_CUDA_ENTRY STV_DEFAULT"
_Z22depth_attn_qw2k_kerneliiiiiPKfS0_PKiS2_S2_S2_Pf:
.text._Z22depth_attn_qw2k_kerneliiiiiPKfS0_PKiS2_S2_S2_Pf:
[----:B------:R-:W-:Y:S08]  /*0000*/  LDC R1, c[0x0][0x37c] ;  /* 0x0000df00ff017b82 */ /* 0x000ff00000000800 */
[----:B------:R-:W0:Y:S01]  /*0010*/  LDC R0, c[0x0][0x380] ;  /* 0x0000e000ff007b82 */ /* 0x000e220000000800 */
[----:B------:R-:W1:Y:S07]  /*0020*/  S2R R8, SR_TID.X ;  /* 0x0000000000087919 */ /* 0x000e6e0000002100 */
[----:B------:R-:W1:Y:S08]  /*0030*/  S2UR UR4, SR_CTAID.X ;  /* 0x00000000000479c3 */ /* 0x000e700000002500 */
[----:B------:R-:W1:Y:S01]  /*0040*/  LDC R3, c[0x0][0x360] ;  /* 0x0000d800ff037b82 */ /* 0x000e620000000800 */
[----:B0-----:R-:W-:-:S02]  /*0050*/  IABS R2, R0 ;  /* 0x0000000000027213 */ /* 0x001fc40000000000 */
[----:B------:R-:W-:Y:S02]  /*0060*/  LOP3.LUT R15, RZ, R0, RZ, 0x33, !PT ;  /* 0x00000000ff0f7212 */ /* 0x000fe400078e33ff */
[----:B------:R-:W0:Y:S01]  /*0070*/  I2F.RP R6, R2 ;  /* 0x0000000200067306 */ /* 0x000e220000209400 */
[----:B-1----:R-:W-:Y:S01]  /*0080*/  IMAD R3, R3, UR4, R8 ;  /* 0x0000000403037c24 */ /* 0x002fe2000f8e0208 */
[----:B------:R-:W1:Y:S06]  /*0090*/  LDCU UR4, c[0x0][0x384] ;  /* 0x00007080ff0477ac */ /* 0x000e6c0008000800 */
[----:B0-----:R-:W0:Y:S01]  /*00a0*/  MUFU.RCP R6, R6 ;  /* 0x0000000600067308 */ /* 0x001e220000001000 */
[----:B------:R-:W-:Y:S01]  /*00b0*/  IABS R8, R3 ;  /* 0x0000000300087213 */ /* 0x000fe20000000000 */
[----:B0-----:R-:W-:-:S06]  /*00c0*/  VIADD R4, R6, 0xffffffe ;  /* 0x0ffffffe06047836 */ /* 0x001fcc0000000000 */
[----:B------:R0:W2:Y:S02]  /*00d0*/  F2I.FTZ.U32.TRUNC.NTZ R5, R4 ;  /* 0x0000000400057305 */ /* 0x0000a4000021f000 */
[----:B0-----:R-:W-:Y:S02]  /*00e0*/  IMAD.MOV.U32 R4, RZ, RZ, RZ ;  /* 0x000000ffff047224 */ /* 0x001fe400078e00ff */
[----:B--2---:R-:W-:-:S04]  /*00f0*/  IMAD.MOV R7, RZ, RZ, -R5 ;  /* 0x000000ffff077224 */ /* 0x004fc800078e0a05 */
[----:B------:R-:W-:-:S04]  /*0100*/  IMAD R7, R7, R2, RZ ;  /* 0x0000000207077224 */ /* 0x000fc800078e02ff */
[----:B------:R-:W-:Y:S01]  /*0110*/  IMAD.HI.U32 R5, R5, R7, R4 ;  /* 0x0000000705057227 */ /* 0x000fe200078e0004 */
[----:B------:R-:W-:-:S03]  /*0120*/  LOP3.LUT R4, R3, R0, RZ, 0x3c, !PT ;  /* 0x0000000003047212 */ /* 0x000fc600078e3cff */
[----:B------:R-:W-:Y:S01]  /*0130*/  IMAD.MOV.U32 R7, RZ, RZ, R8 ;  /* 0x000000ffff077224 */ /* 0x000fe200078e0008 */
[----:B------:R-:W-:-:S03]  /*0140*/  ISETP.GE.AND P2, PT, R4, RZ, PT ;  /* 0x000000ff0400720c */ /* 0x000fc60003f46270 */
[----:B------:R-:W-:-:S04]  /*0150*/  IMAD.HI.U32 R6, R5, R7, RZ ;  /* 0x0000000705067227 */ /* 0x000fc800078e00ff */
[----:B------:R-:W-:-:S04]  /*0160*/  IMAD.MOV R5, RZ, RZ, -R6 ;  /* 0x000000ffff057224 */ /* 0x000fc800078e0a06 */
[----:B------:R-:W-:-:S05]  /*0170*/  IMAD R5, R2, R5, R7 ;  /* 0x0000000502057224 */ /* 0x000fca00078e0207 */
[----:B------:R-:W-:-:S13]  /*0180*/  ISETP.GT.U32.AND P1, PT, R2, R5, PT ;  /* 0x000000050200720c */ /* 0x000fda0003f24070 */
[----:B------:R-:W-:Y:S02]  /*0190*/  @!P1 IMAD.IADD R5, R5, 0x1, -R2 ;  /* 0x0000000105059824 */ /* 0x000fe400078e0a02 */
[----:B------:R-:W-:-:S03]  /*01a0*/  @!P1 VIADD R6, R6, 0x1 ;  /* 0x0000000106069836 */ /* 0x000fc60000000000 */
[----:B------:R-:W-:-:S13]  /*01b0*/  ISETP.GE.U32.AND P0, PT, R5, R2, PT ;  /* 0x000000020500720c */ /* 0x000fda0003f06070 */
[----:B------:R-:W-:Y:S01]  /*01c0*/  @P0 VIADD R6, R6, 0x1 ;  /* 0x0000000106060836 */ /* 0x000fe20000000000 */
[----:B------:R-:W-:-:S03]  /*01d0*/  ISETP.NE.AND P0, PT, R0, RZ, PT ;  /* 0x000000ff0000720c */ /* 0x000fc60003f05270 */
[----:B------:R-:W-:-:S05]  /*01e0*/  @!P2 IMAD.MOV R6, RZ, RZ, -R6 ;  /* 0x000000ffff06a224 */ /* 0x000fca00078e0a06 */
[----:B------:R-:W-:-:S04]  /*01f0*/  SEL R11, R15, R6, !P0 ;  /* 0x000000060f0b7207 */ /* 0x000fc80004000000 */
[----:B-1----:R-:W-:-:S13]  /*0200*/  ISETP.GE.AND P1, PT, R11, UR4, PT ;  /* 0x000000040b007c0c */ /* 0x002fda000bf26270 */
[----:B------:R-:W-:Y:S05]  /*0210*/  @P1 EXIT ;  /* 0x000000000000194d */ /* 0x000fea0003800000 */
[----:B------:R-:W0:Y:S01]  /*0220*/  LDC.64 R6, c[0x0][0x3b8] ;  /* 0x0000ee00ff067b82 */ /* 0x000e220000000a00 */
[----:B------:R-:W1:Y:S07]  /*0230*/  LDCU.64 UR6, c[0x0][0x358] ;  /* 0x00006b00ff0677ac */ /* 0x000e6e0008000a00 */
[----:B------:R-:W2:Y:S08]  /*0240*/  LDC.64 R18, c[0x0][0x3c0] ;  /* 0x0000f000ff127b82 */ /* 0x000eb00000000a00 */
[----:B------:R-:W3:Y:S08]  /*0250*/  LDC.64 R8, c[0x0][0x3a8] ;  /* 0x0000ea00ff087b82 */ /* 0x000ef00000000a00 */
[----:B------:R-:W4:Y:S01]  /*0260*/  LDC R4, c[0x0][0x390] ;  /* 0x0000e400ff047b82 */ /* 0x000f220000000800 */
[----:B0-----:R-:W-:Y:S01]  /*0270*/  IMAD.WIDE R6, R11, 0x4, R6 ;  /* 0x000000040b067825 */ /* 0x001fe200078e0206 */
[----:B------:R-:W-:Y:S01]  /*0280*/  ISETP.GE.AND P2, PT, R3, RZ, PT ;  /* 0x000000ff0300720c */ /* 0x000fe20003f46270 */
[----:B------:R-:W0:Y:S03]  /*0290*/  LDCU.64 UR8, c[0x0][0x388] ;  /* 0x00007100ff0877ac */ /* 0x000e260008000a00 */
[----:B-1----:R1:W3:Y:S01]  /*02a0*/  LDG.E.CONSTANT R14, desc[UR6][R6.64] ;  /* 0x00000006060e7981 */ /* 0x0022e2000c1e9900 */
[----:B------:R-:W-:Y:S01]  /*02b0*/  ISETP.GT.U32.AND P1, PT, R2, R5, PT ;  /* 0x000000050200720c */ /* 0x000fe20003f24070 */
[----:B--2---:R-:W-:Y:S01]  /*02c0*/  IMAD.WIDE R18, R11, 0x4, R18 ;  /* 0x000000040b127825 */ /* 0x004fe200078e0212 */
[----:B------:R-:W2:Y:S01]  /*02d0*/  LDCU.64 UR10, c[0x0][0x398] ;  /* 0x00007300ff0a77ac */ /* 0x000ea20008000a00 */
[----:B------:R-:W5:Y:S04]  /*02e0*/  LDCU.64 UR12, c[0x0][0x3c8] ;  /* 0x00007900ff0c77ac */ /* 0x000f680008000a00 */
[----:B------:R-:W2:Y:S01]  /*02f0*/  LDG.E.CONSTANT R18, desc[UR6][R18.64] ;  /* 0x0000000612127981 */ /* 0x000ea2000c1e9900 */
[----:B----4-:R-:W-:-:S04]  /*0300*/  IABS R11, R4 ;  /* 0x00000004000b7213 */ /* 0x010fc80000000000 */
[----:B------:R-:W4:Y:S08]  /*0310*/  I2F.RP R10, R11 ;  /* 0x0000000b000a7306 */ /* 0x000f300000209400 */
[----:B----4-:R-:W1:Y:S01]  /*0320*/  MUFU.RCP R10, R10 ;  /* 0x0000000a000a7308 */ /* 0x010e620000001000 */
[----:B------:R-:W-:Y:S02]  /*0330*/  IMAD.IADD R2, R5, 0x1, -R2 ;  /* 0x0000000105027824 */ /* 0x000fe400078e0a02 */
[----:B-1----:R-:W-:-:S05]  /*0340*/  VIADD R6, R10, 0xffffffe ;  /* 0x0ffffffe0a067836 */ /* 0x002fca0000000000 */
[----:B------:R1:W4:Y:S01]  /*0350*/  F2I.FTZ.U32.TRUNC.NTZ R7, R6 ;  /* 0x0000000600077305 */ /* 0x000322000021f000 */
[----:B------:R-:W-:Y:S01]  /*0360*/  SEL R2, R2, R5, !P1 ;  /* 0x0000000502027207 */ /* 0x000fe20004800000 */
[----:B---3--:R-:W-:-:S06]  /*0370*/  IMAD.WIDE R8, R14, 0x4, R8 ;  /* 0x000000040e087825 */ /* 0x008fcc00078e0208 */
[----:B------:R4:W3:Y:S01]  /*0380*/  LDG.E.CONSTANT R9, desc[UR6][R8.64] ;  /* 0x0000000608097981 */ /* 0x0008e2000c1e9900 */
[----:B------:R-:W-:Y:S02]  /*0390*/  @!P2 IMAD.MOV R2, RZ, RZ, -R2 ;  /* 0x000000ffff02a224 */ /* 0x000fe400078e0a02 */
[----:B-1----:R-:W-:Y:S02]  /*03a0*/  IMAD.MOV.U32 R6, RZ, RZ, RZ ;  /* 0x000000ffff067224 */ /* 0x002fe400078e00ff */
[----:B----4-:R-:W-:Y:S01]  /*03b0*/  IMAD.MOV R8, RZ, RZ, -R7 ;  /* 0x000000ffff087224 */ /* 0x010fe200078e0a07 */
[----:B------:R-:W-:-:S03]  /*03c0*/  SEL R15, R15, R2, !P0 ;  /* 0x000000020f0f7207 */ /* 0x000fc60004000000 */
[----:B------:R-:W-:Y:S01]  /*03d0*/  IMAD R3, R8, R11, RZ ;  /* 0x0000000b08037224 */ /* 0x000fe200078e02ff */
[----:B------:R-:W-:-:S03]  /*03e0*/  IABS R2, R15 ;  /* 0x0000000f00027213 */ /* 0x000fc60000000000 */
[----:B------:R-:W-:-:S06]  /*03f0*/  IMAD.HI.U32 R6, R7, R3, R6 ;  /* 0x0000000307067227 */ /* 0x000fcc00078e0006 */
[----:B------:R-:W-:-:S04]  /*0400*/  IMAD.HI.U32 R6, R6, R2, RZ ;  /* 0x0000000206067227 */ /* 0x000fc800078e00ff */
[----:B------:R-:W-:-:S04]  /*0410*/  IMAD.MOV R3, RZ, RZ, -R6 ;  /* 0x000000ffff037224 */ /* 0x000fc800078e0a06 */
[----:B------:R-:W-:-:S05]  /*0420*/  IMAD R2, R11, R3, R2 ;  /* 0x000000030b027224 */ /* 0x000fca00078e0202 */
[----:B------:R-:W-:-:S13]  /*0430*/  ISETP.GT.U32.AND P1, PT, R11, R2, PT ;  /* 0x000000020b00720c */ /* 0x000fda0003f24070 */
[----:B------:R-:W-:-:S05]  /*0440*/  @!P1 IMAD.IADD R2, R2, 0x1, -R11 ;  /* 0x0000000102029824 */ /* 0x000fca00078e0a0b */
[----:B------:R-:W-:Y:S02]  /*0450*/  ISETP.GE.U32.AND P0, PT, R2, R11, PT ;  /* 0x0000000b0200720c */ /* 0x000fe40003f06070 */
[----:B------:R-:W-:Y:S01]  /*0460*/  LOP3.LUT R2, R15, R4, RZ, 0x3c, !PT ;  /* 0x000000040f027212 */ /* 0x000fe200078e3cff */
[----:B------:R-:W-:Y:S01]  /*0470*/  @!P1 VIADD R6, R6, 0x1 ;  /* 0x0000000106069836 */ /* 0x000fe20000000000 */
[----:B------:R-:W-:Y:S02]  /*0480*/  ISETP.NE.AND P1, PT, R4, RZ, PT ;  /* 0x000000ff0400720c */ /* 0x000fe40003f25270 */
[----:B------:R-:W-:Y:S01]  /*0490*/  ISETP.GE.AND P2, PT, R2, RZ, PT ;  /* 0x000000ff0200720c */ /* 0x000fe20003f46270 */
[----:B0-----:R-:W-:-:S06]  /*04a0*/  UIMAD UR4, UR9, UR8, URZ ;  /* 0x00000008090472a4 */ /* 0x001fcc000f8e02ff */
[----:B------:R-:W-:Y:S01]  /*04b0*/  @P0 VIADD R6, R6, 0x1 ;  /* 0x0000000106060836 */ /* 0x000fe20000000000 */
[----:B--2---:R-:W-:-:S05]  /*04c0*/  VIMNMX R3, PT, PT, R18, UR8, PT ;  /* 0x0000000812037c48 */ /* 0x004fca000bfe0100 */
[----:B------:R-:W-:Y:S01]  /*04d0*/  @!P2 IMAD.MOV R6, RZ, RZ, -R6 ;  /* 0x000000ffff06a224 */ /* 0x000fe200078e0a06 */
[----:B------:R-:W-:Y:S02]  /*04e0*/  @!P1 LOP3.LUT R6, RZ, R4, RZ, 0x33, !PT ;  /* 0x00000004ff069212 */ /* 0x000fe400078e33ff */
[----:B------:R-:W-:-:S03]  /*04f0*/  ISETP.GE.AND P0, PT, R3, 0x1, PT ;  /* 0x000000010300780c */ /* 0x000fc60003f06270 */
[----:B------:R-:W-:Y:S01]  /*0500*/  IMAD R6, R6, UR8, RZ ;  /* 0x0000000806067c24 */ /* 0x000fe2000f8e02ff */
[----:B------:R-:W-:Y:S01]  /*0510*/  SHF.R.S32.HI R16, RZ, 0x1f, R15 ;  /* 0x0000001fff107819 */ /* 0x000fe2000001140f */
[----:B------:R-:W-:Y:S01]  /*0520*/  BSSY.RECONVERGENT B0, `(.L_x_0) ;  /* 0x00000d6000007945 */ /* 0x000fe20003800200 */
[----:B------:R-:W-:Y:S02]  /*0530*/  IMAD.MOV.U32 R23, RZ, RZ, RZ ;  /* 0x000000ffff177224 */ /* 0x000fe400078e00ff */
[C---:B---3--:R-:W-:Y:S02]  /*0540*/  IMAD R2, R9.reuse, R0, RZ ;  /* 0x0000000009027224 */ /* 0x048fe400078e02ff */
[----:B------:R-:W-:Y:S01]  /*0550*/  IMAD R9, R9, UR4, RZ ;  /* 0x0000000409097c24 */ /* 0x000fe2000f8e02ff */
[----:B------:R-:W0:Y:S02]  /*0560*/  LDCU.64 UR4, c[0x0][0x3a0] ;  /* 0x00007400ff0477ac */ /* 0x000e240008000a00 */
[----:B------:R-:W-:-:S02]  /*0570*/  IADD3 R3, P2, PT, R15, R2, RZ ;  /* 0x000000020f037210 */ /* 0x000fc40007f5e0ff */
[----:B------:R-:W-:Y:S02]  /*0580*/  IADD3 R27, P1, PT, R9, R6, RZ ;  /* 0x00000006091b7210 */ /* 0x000fe40007f3e0ff */
[----:B------:R-:W-:Y:S02]  /*0590*/  SHF.R.S32.HI R6, RZ, 0x1f, R6 ;  /* 0x0000001fff067819 */ /* 0x000fe40000011406 */
[----:B------:R-:W-:Y:S02]  /*05a0*/  LEA.HI.X.SX32 R2, R2, R16, 0x1, P2 ;  /* 0x0000001002027211 */ /* 0x000fe400010f0eff */
[----:B-----5:R-:W-:Y:S02]  /*05b0*/  LEA R4, P3, R3, UR12, 0x2 ;  /* 0x0000000c03047c11 */ /* 0x020fe4000f8610ff */
[----:B------:R-:W-:Y:S02]  /*05c0*/  LEA R22, P2, R27, UR10, 0x2 ;  /* 0x0000000a1b167c11 */ /* 0x000fe4000f8410ff */
[----:B------:R-:W-:-:S02]  /*05d0*/  LEA.HI.X.SX32 R6, R9, R6, 0x1, P1 ;  /* 0x0000000609067211 */ /* 0x000fc400008f0eff */
[----:B------:R-:W-:Y:S02]  /*05e0*/  LEA.HI.X R5, R3, UR13, R2, 0x2, P3 ;  /* 0x0000000d03057c11 */ /* 0x000fe400098f1402 */
[----:B------:R-:W-:Y:S01]  /*05f0*/  LEA.HI.X R27, R27, UR11, R6, 0x2, P2 ;  /* 0x0000000b1b1b7c11 */ /* 0x000fe200090f1406 */
[----:B0-----:R-:W-:Y:S06]  /*0600*/  @!P0 BRA `(.L_x_1) ;  /* 0x0000000c001c8947 */ /* 0x001fec0003800000 */
[----:B------:R-:W-:Y:S01]  /*0610*/  VIMNMX.U32 R18, PT, PT, R18, UR8, PT ;  /* 0x0000000812127c48 */ /* 0x000fe2000bfe0000 */
[----:B------:R-:W-:Y:S01]  /*0620*/  BSSY.RECONVERGENT B1, `(.L_x_2) ;  /* 0x0000060000017945 */ /* 0x000fe20003800200 */
[----:B------:R-:W-:Y:S02]  /*0630*/  IMAD.MOV.U32 R23, RZ, RZ, RZ ;  /* 0x000000ffff177224 */ /* 0x000fe400078e00ff */
[C---:B------:R-:W-:Y:S01]  /*0640*/  LOP3.LUT R21, R18.reuse, 0x7, RZ, 0xc0, !PT ;  /* 0x0000000712157812 */ /* 0x040fe200078ec0ff */
[----:B------:R-:W-:Y:S02]  /*0650*/  VIADD R2, R18, 0xffffffff ;  /* 0xffffffff12027836 */ /* 0x000fe40000000000 */
[----:B------:R-:W-:Y:S01]  /*0660*/  IMAD.MOV.U32 R19, RZ, RZ, RZ ;  /* 0x000000ffff137224 */ /* 0x000fe200078e00ff */
[----:B------:R-:W-:Y:S02]  /*0670*/  ISETP.NE.AND P0, PT, R21, RZ, PT ;  /* 0x000000ff1500720c */ /* 0x000fe40003f05270 */
[----:B------:R-:W-:-:S13]  /*0680*/  ISETP.GE.U32.AND P1, PT, R2, 0x7, PT ;  /* 0x000000070200780c */ /* 0x000fda0003f26070 */
[----:B------:R-:W-:Y:S05]  /*0690*/  @!P1 BRA `(.L_x_3) ;  /* 0x0000000400609947 */ /* 0x000fea0003800000 */
[----:B------:R-:W0:Y:S01]  /*06a0*/  LDC.64 R2, c[0x0][0x3b0] ;  /* 0x0000ec00ff027b82 */ /* 0x000e220000000a00 */
[----:B------:R-:W-:Y:S01]  /*06b0*/  LOP3.LUT R19, R18, 0x7ffffff8, RZ, 0xc0, !PT ;  /* 0x7ffffff812137812 */ /* 0x000fe200078ec0ff */
[----:B------:R-:W-:Y:S02]  /*06c0*/  IMAD.MOV.U32 R23, RZ, RZ, RZ ;  /* 0x000000ffff177224 */ /* 0x000fe400078e00ff */
[----:B------:R-:W-:Y:S02]  /*06d0*/  IMAD.MOV.U32 R17, RZ, RZ, R14 ;  /* 0x000000ffff117224 */ /* 0x000fe400078e000e */
[----:B------:R-:W-:Y:S01]  /*06e0*/  IMAD.MOV R20, RZ, RZ, -R19 ;  /* 0x000000ffff147224 */ /* 0x000fe200078e0a13 */
[----:B0-----:R-:W-:-:S05]  /*06f0*/  IADD3 R2, P1, PT, R2, 0x10, RZ ;  /* 0x0000001002027810 */ /* 0x001fca0007f3e0ff */
[----:B------:R-:W-:-:S08]  /*0700*/  IMAD.X R3, RZ, RZ, R3, P1 ;  /* 0x000000ffff037224 */ /* 0x000fd000008e0603 */
.L_x_4:
[----:B------:R-:W-:-:S05]  /*0710*/  IMAD.WIDE R8, R17, 0x4, R2 ;  /* 0x0000000411087825 */ /* 0x000fca00078e0202 */
[----:B------:R-:W2:Y:S04]  /*0720*/  LDG.E.CONSTANT R7, desc[UR6][R8.64+-0x10] ;  /* 0xfffff00608077981 */ /* 0x000ea8000c1e9900 */
[----:B------:R-:W3:Y:S04]  /*0730*/  LDG.E.CONSTANT R11, desc[UR6][R8.64+-0xc] ;  /* 0xfffff406080b7981 */ /* 0x000ee8000c1e9900 */
[----:B------:R-:W4:Y:S04]  /*0740*/  LDG.E.CONSTANT R13, desc[UR6][R8.64+-0x8] ;  /* 0xfffff806080d7981 */ /* 0x000f28000c1e9900 */
[----:B------:R-:W5:Y:S01]  /*0750*/  LDG.E.CONSTANT R25, desc[UR6][R8.64+-0x4] ;  /* 0xfffffc0608197981 */ /* 0x000f62000c1e9900 */
[----:B--2---:R-:W-:-:S05]  /*0760*/  IMAD R7, R7, R0, RZ ;  /* 0x0000000007077224 */ /* 0x004fca00078e02ff */
[----:B------:R-:W-:-:S04]  /*0770*/  IADD3 R10, P1, PT, R15, R7, RZ ;  /* 0x000000070f0a7210 */ /* 0x000fc80007f3e0ff */
[----:B------:R-:W-:Y:S02]  /*0780*/  LEA.HI.X.SX32 R7, R7, R16, 0x1, P1 ;  /* 0x0000001007077211 */ /* 0x000fe400008f0eff */
[----:B------:R-:W-:-:S04]  /*0790*/  LEA R6, P1, R10, UR4, 0x2 ;  /* 0x000000040a067c11 */ /* 0x000fc8000f8210ff */
[----:B------:R-:W-:Y:S01]  /*07a0*/  LEA.HI.X R7, R10, UR5, R7, 0x2, P1 ;  /* 0x000000050a077c11 */ /* 0x000fe200088f1407 */
[----:B---3--:R-:W-:-:S04]  /*07b0*/  IMAD R11, R11, R0, RZ ;  /* 0x000000000b0b7224 */ /* 0x008fc800078e02ff */
[----:B------:R0:W2:Y:S01]  /*07c0*/  LDG.E.CONSTANT R24, desc[UR6][R6.64] ;  /* 0x0000000606187981 */ /* 0x0000a2000c1e9900 */
[----:B------:R-:W-:Y:S01]  /*07d0*/  IADD3 R12, P1, PT, R15, R11, RZ ;  /* 0x0000000b0f0c7210 */ /* 0x000fe20007f3e0ff */
[----:B0-----:R-:W-:Y:S02]  /*07e0*/  IMAD.MOV.U32 R6, RZ, RZ, R22 ;  /* 0x000000ffff067224 */ /* 0x001fe400078e0016 */
[----:B------:R-:W-:Y:S01]  /*07f0*/  IMAD.MOV.U32 R7, RZ, RZ, R27 ;  /* 0x000000ffff077224 */ /* 0x000fe200078e001b */
[----:B------:R-:W-:-:S04]  /*0800*/  LEA.HI.X.SX32 R11, R11, R16, 0x1, P1 ;  /* 0x000000100b0b7211 */ /* 0x000fc800008f0eff */
[----:B------:R-:W2:Y:S01]  /*0810*/  LDG.E.CONSTANT R26, desc[UR6][R6.64] ;  /* 0x00000006061a7981 */ /* 0x000ea2000c1e9900 */
[----:B------:R-:W-:-:S03]  /*0820*/  LEA R10, P1, R12, UR4, 0x2 ;  /* 0x000000040c0a7c11 */ /* 0x000fc6000f8210ff */
[----:B------:R-:W3:Y:S01]  /*0830*/  LDG.E.CONSTANT R27, desc[UR6][R6.64+0x4] ;  /* 0x00000406061b7981 */ /* 0x000ee2000c1e9900 */
[----:B------:R-:W-:Y:S01]  /*0840*/  LEA.HI.X R11, R12, UR5, R11, 0x2, P1 ;  /* 0x000000050c0b7c11 */ /* 0x000fe200088f140b */
[----:B----4-:R-:W-:Y:S02]  /*0850*/  IMAD R13, R13, R0, RZ ;  /* 0x000000000d0d7224 */ /* 0x010fe400078e02ff */
[----:B------:R-:W4:Y:S04]  /*0860*/  LDG.E.CONSTANT R29, desc[UR6][R6.64+0xc] ;  /* 0x00000c06061d7981 */ /* 0x000f28000c1e9900 */
[----:B------:R0:W3:Y:S01]  /*0870*/  LDG.E.CONSTANT R22, desc[UR6][R10.64] ;  /* 0x000000060a167981 */ /* 0x0000e2000c1e9900 */
[----:B------:R-:W-:-:S04]  /*0880*/  IADD3 R28, P1, PT, R15, R13, RZ ;  /* 0x0000000d0f1c7210 */ /* 0x000fc80007f3e0ff */
[----:B------:R-:W-:Y:S02]  /*0890*/  LEA.HI.X.SX32 R13, R13, R16, 0x1, P1 ;  /* 0x000000100d0d7211 */ /* 0x000fe400008f0eff */
[----:B------:R-:W-:-:S04]  /*08a0*/  LEA R12, P1, R28, UR4, 0x2 ;  /* 0x000000041c0c7c11 */ /* 0x000fc8000f8210ff */
[----:B------:R-:W-:Y:S01]  /*08b0*/  LEA.HI.X R13, R28, UR5, R13, 0x2, P1 ;  /* 0x000000051c0d7c11 */ /* 0x000fe200088f140d */
[----:B-----5:R-:W-:Y:S02]  /*08c0*/  IMAD R28, R25, R0, RZ ;  /* 0x00000000191c7224 */ /* 0x020fe400078e02ff */
[----:B------:R-:W5:Y:S04]  /*08d0*/  LDG.E.CONSTANT R25, desc[UR6][R8.64] ;  /* 0x0000000608197981 */ /* 0x000f68000c1e9900 */
[----:B------:R5:W4:Y:S01]  /*08e0*/  LDG.E.CONSTANT R13, desc[UR6][R12.64] ;  /* 0x000000060c0d7981 */ /* 0x000b22000c1e9900 */
[----:B--2---:R-:W-:Y:S01]  /*08f0*/  FFMA R23, R24, R26, R23 ;  /* 0x0000001a18177223 */ /* 0x004fe20000000017 */
[----:B------:R-:W-:-:S04]  /*0900*/  IADD3 R24, P1, PT, R15, R28, RZ ;  /* 0x0000001c0f187210 */ /* 0x000fc80007f3e0ff */
[----:B0-----:R-:W-:Y:S02]  /*0910*/  LEA.HI.X.SX32 R11, R28, R16, 0x1, P1 ;  /* 0x000000101c0b7211 */ /* 0x001fe400008f0eff */
[----:B------:R-:W-:-:S04]  /*0920*/  LEA R10, P1, R24, UR4, 0x2 ;  /* 0x00000004180a7c11 */ /* 0x000fc8000f8210ff */
[----:B------:R-:W-:Y:S02]  /*0930*/  LEA.HI.X R11, R24, UR5, R11, 0x2, P1 ;  /* 0x00000005180b7c11 */ /* 0x000fe400088f140b */
[----:B------:R-:W4:Y:S01]  /*0940*/  LDG.E.CONSTANT R24, desc[UR6][R6.64+0x8] ;  /* 0x0000080606187981 */ /* 0x000f22000c1e9900 */
[----:B---3--:R-:W-:-:S03]  /*0950*/  FFMA R26, R22, R27, R23 ;  /* 0x0000001b161a7223 */ /* 0x008fc60000000017 */
[----:B------:R-:W2:Y:S04]  /*0960*/  LDG.E.CONSTANT R27, desc[UR6][R8.64+0x4] ;  /* 0x00000406081b7981 */ /* 0x000ea8000c1e9900 */
[----:B------:R-:W3:Y:S04]  /*0970*/  LDG.E.CONSTANT R22, desc[UR6][R8.64+0x8] ;  /* 0x0000080608167981 */ /* 0x000ee8000c1e9900 */
[----:B------:R0:W3:Y:S04]  /*0980*/  LDG.E.CONSTANT R10, desc[UR6][R10.64] ;  /* 0x000000060a0a7981 */ /* 0x0000e8000c1e9900 */
[----:B------:R1:W3:Y:S01]  /*0990*/  LDG.E.CONSTANT R23, desc[UR6][R8.64+0xc] ;  /* 0x00000c0608177981 */ /* 0x0002e2000c1e9900 */
[----:B-----5:R-:W-:-:S05]  /*09a0*/  IMAD R12, R25, R0, RZ ;  /* 0x00000000190c7224 */ /* 0x020fca00078e02ff */
[----:B------:R-:W-:Y:S01]  /*09b0*/  IADD3 R25, P1, PT, R15, R12, RZ ;  /* 0x0000000c0f197210 */ /* 0x000fe20007f3e0ff */
[----:B----4-:R-:W-:-:S03]  /*09c0*/  FFMA R26, R13, R24, R26 ;  /* 0x000000180d1a7223 */ /* 0x010fc6000000001a */
[----:B------:R-:W-:Y:S02]  /*09d0*/  LEA.HI.X.SX32 R24, R12, R16, 0x1, P1 ;  /* 0x000000100c187211 */ /* 0x000fe400008f0eff */
[----:B------:R-:W-:Y:S01]  /*09e0*/  LEA R12, P1, R25, UR4, 0x2 ;  /* 0x00000004190c7c11 */ /* 0x000fe2000f8210ff */
[----:B--2---:R-:W-:-:S03]  /*09f0*/  IMAD R27, R27, R0, RZ ;  /* 0x000000001b1b7224 */ /* 0x004fc600078e02ff */
[----:B------:R-:W-:Y:S01]  /*0a00*/  LEA.HI.X R13, R25, UR5, R24, 0x2, P1 ;  /* 0x00000005190d7c11 */ /* 0x000fe200088f1418 */
[----:B---3--:R-:W-:Y:S01]  /*0a10*/  IMAD R24, R22, R0, RZ ;  /* 0x0000000016187224 */ /* 0x008fe200078e02ff */
[----:B0-----:R-:W-:Y:S01]  /*0a20*/  IADD3 R11, P1, PT, R15, R27, RZ ;  /* 0x0000001b0f0b7210 */ /* 0x001fe20007f3e0ff */
[----:B------:R-:W-:-:S03]  /*0a30*/  FFMA R22, R10, R29, R26 ;  /* 0x0000001d0a167223 */ /* 0x000fc6000000001a */
[----:B------:R-:W-:Y:S01]  /*0a40*/  IADD3 R28, P2, PT, R15, R24, RZ ;  /* 0x000000180f1c7210 */ /* 0x000fe20007f5e0ff */
[----:B------:R0:W2:Y:S01]  /*0a50*/  LDG.E.CONSTANT R25, desc[UR6][R12.64] ;  /* 0x000000060c197981 */ /* 0x0000a2000c1e9900 */
[----:B-1----:R-:W-:Y:S01]  /*0a60*/  LEA.HI.X.SX32 R9, R27, R16, 0x1, P1 ;  /* 0x000000101b097211 */ /* 0x002fe200008f0eff */
[----:B------:R-:W-:Y:S01]  /*0a70*/  IMAD R26, R23, R0, RZ ;  /* 0x00000000171a7224 */ /* 0x000fe200078e02ff */
[----:B------:R-:W-:Y:S02]  /*0a80*/  LEA R8, P1, R11, UR4, 0x2 ;  /* 0x000000040b087c11 */ /* 0x000fe4000f8210ff */
[----:B------:R-:W-:Y:S02]  /*0a90*/  LEA.HI.X.SX32 R27, R24, R16, 0x1, P2 ;  /* 0x00000010181b7211 */ /* 0x000fe400010f0eff */
[----:B------:R-:W-:Y:S01]  /*0aa0*/  LEA R10, P2, R28, UR4, 0x2 ;  /* 0x000000041c0a7c11 */ /* 0x000fe2000f8410ff */
[----:B------:R-:W2:Y:S01]  /*0ab0*/  LDG.E.CONSTANT R24, desc[UR6][R6.64+0x10] ;  /* 0x0000100606187981 */ /* 0x000ea2000c1e9900 */
[----:B------:R-:W-:-:S02]  /*0ac0*/  IADD3 R23, P3, PT, R15, R26, RZ ;  /* 0x0000001a0f177210 */ /* 0x000fc40007f7e0ff */
[----:B------:R-:W-:Y:S02]  /*0ad0*/  LEA.HI.X R9, R11, UR5, R9, 0x2, P1 ;  /* 0x000000050b097c11 */ /* 0x000fe400088f1409 */
[----:B------:R-:W-:Y:S02]  /*0ae0*/  LEA.HI.X R11, R28, UR5, R27, 0x2, P2 ;  /* 0x000000051c0b7c11 */ /* 0x000fe400090f141b */
[----:B------:R-:W-:Y:S01]  /*0af0*/  LEA.HI.X.SX32 R26, R26, R16, 0x1, P3 ;  /* 0x000000101a1a7211 */ /* 0x000fe200018f0eff */
[----:B------:R-:W3:Y:S01]  /*0b00*/  LDG.E.CONSTANT R8, desc[UR6][R8.64] ;  /* 0x0000000608087981 */ /* 0x000ee2000c1e9900 */
[----:B0-----:R-:W-:-:S03]  /*0b10*/  LEA R12, P1, R23, UR4, 0x2 ;  /* 0x00000004170c7c11 */ /* 0x001fc6000f8210ff */
[----:B------:R-:W3:Y:S01]  /*0b20*/  LDG.E.CONSTANT R27, desc[UR6][R6.64+0x14] ;  /* 0x00001406061b7981 */ /* 0x000ee2000c1e9900 */
[----:B------:R-:W-:-:S03]  /*0b30*/  LEA.HI.X R13, R23, UR5, R26, 0x2, P1 ;  /* 0x00000005170d7c11 */ /* 0x000fc600088f141a */
[----:B------:R-:W4:Y:S04]  /*0b40*/  LDG.E.CONSTANT R10, desc[UR6][R10.64] ;  /* 0x000000060a0a7981 */ /* 0x000f28000c1e9900 */
[----:B------:R-:W4:Y:S04]  /*0b50*/  LDG.E.CONSTANT R23, desc[UR6][R6.64+0x18] ;  /* 0x0000180606177981 */ /* 0x000f28000c1e9900 */
[----:B------:R-:W5:Y:S04]  /*0b60*/  LDG.E.CONSTANT R12, desc[UR6][R12.64] ;  /* 0x000000060c0c7981 */ /* 0x000f68000c1e9900 */
[----:B------:R-:W5:Y:S01]  /*0b70*/  LDG.E.CONSTANT R26, desc[UR6][R6.64+0x1c] ;  /* 0x00001c06061a7981 */ /* 0x000f62000c1e9900 */
[----:B------:R-:W-:-:S05]  /*0b80*/  VIADD R20, R20, 0x8 ;  /* 0x0000000814147836 */ /* 0x000fca0000000000 */
[----:B------:R-:W-:Y:S01]  /*0b90*/  ISETP.NE.AND P1, PT, R20, RZ, PT ;  /* 0x000000ff1400720c */ /* 0x000fe20003f25270 */
[----:B------:R-:W-:Y:S02]  /*0ba0*/  VIADD R17, R17, 0x8 ;  /* 0x0000000811117836 */ /* 0x000fe40000000000 */
[----:B--2---:R-:W-:Y:S01]  /*0bb0*/  FFMA R25, R25, R24, R22 ;  /* 0x0000001819197223 */ /* 0x004fe20000000016 */
[----:B------:R-:W-:-:S03]  /*0bc0*/  IADD3 R22, P2, PT, R6, 0x20, RZ ;  /* 0x0000002006167810 */ /* 0x000fc60007f5e0ff */
[----:B---3--:R-:W-:Y:S02]  /*0bd0*/  FFMA R25, R8, R27, R25 ;  /* 0x0000001b08197223 */ /* 0x008fe40000000019 */
[----:B------:R-:W-:Y:S02]  /*0be0*/  IMAD.X R27, RZ, RZ, R7, P2 ;  /* 0x000000ffff1b7224 */ /* 0x000fe400010e0607 */
[----:B----4-:R-:W-:-:S04]  /*0bf0*/  FFMA R23, R10, R23, R25 ;  /* 0x000000170a177223 */ /* 0x010fc80000000019 */
[----:B-----5:R-:W-:Y:S01]  /*0c00*/  FFMA R23, R12, R26, R23 ;  /* 0x0000001a0c177223 */ /* 0x020fe20000000017 */
[----:B------:R-:W-:Y:S06]  /*0c10*/  @P1 BRA `(.L_x_4) ;  /* 0xfffffff800bc1947 */ /* 0x000fec000383ffff */
.L_x_3:
[----:B------:R-:W-:Y:S05]  /*0c20*/  BSYNC.RECONVERGENT B1 ;  /* 0x0000000000017941 */ /* 0x000fea0003800200 */
.L_x_2:
[----:B------:R-:W-:Y:S05]  /*0c30*/  @!P0 BRA `(.L_x_1) ;  /* 0x0000000400908947 */ /* 0x000fea0003800000 */
[----:B------:R-:W-:Y:S01]  /*0c40*/  ISETP.GE.U32.AND P1, PT, R21, 0x4, PT ;  /* 0x000000041500780c */ /* 0x000fe20003f26070 */
[----:B------:R-:W-:Y:S01]  /*0c50*/  BSSY.RECONVERGENT B1, `(.L_x_5) ;  /* 0x0000031000017945 */ /* 0x000fe20003800200 */
[----:B------:R-:W-:-:S04]  /*0c60*/  LOP3.LUT R17, R18, 0x3, RZ, 0xc0, !PT ;  /* 0x0000000312117812 */ /* 0x000fc800078ec0ff */
[----:B------:R-:W-:-:S07]  /*0c70*/  ISETP.NE.AND P0, PT, R17, RZ, PT ;  /* 0x000000ff1100720c */ /* 0x000fce0003f05270 */
[----:B------:R-:W-:Y:S06]  /*0c80*/  @!P1 BRA `(.L_x_6) ;  /* 0x0000000000b49947 */ /* 0x000fec0003800000 */
[----:B------:R-:W0:Y:S01]  /*0c90*/  LDC.64 R2, c[0x0][0x3b0] ;  /* 0x0000ec00ff027b82 */ /* 0x000e220000000a00 */
[----:B------:R-:W-:Y:S01]  /*0ca0*/  IMAD.IADD R7, R14, 0x1, R19 ;  /* 0x000000010e077824 */ /* 0x000fe200078e0213 */
[----:B------:R-:W1:Y:S03]  /*0cb0*/  LDCU.64 UR10, c[0x0][0x3a0] ;  /* 0x00007400ff0a77ac */ /* 0x000e660008000a00 */
[----:B0-----:R-:W-:-:S05]  /*0cc0*/  IMAD.WIDE R2, R7, 0x4, R2 ;  /* 0x0000000407027825 */ /* 0x001fca00078e0202 */
[----:B------:R-:W2:Y:S04]  /*0cd0*/  LDG.E.CONSTANT R7, desc[UR6][R2.64] ;  /* 0x0000000602077981 */ /* 0x000ea8000c1e9900 */
[----:B------:R-:W3:Y:S04]  /*0ce0*/  LDG.E.CONSTANT R9, desc[UR6][R2.64+0x4] ;  /* 0x0000040602097981 */ /* 0x000ee8000c1e9900 */
[----:B------:R-:W4:Y:S04]  /*0cf0*/  LDG.E.CONSTANT R11, desc[UR6][R2.64+0x8] ;  /* 0x00000806020b7981 */ /* 0x000f28000c1e9900 */
[----:B------:R-:W5:Y:S01]  /*0d00*/  LDG.E.CONSTANT R13, desc[UR6][R2.64+0xc] ;  /* 0x00000c06020d7981 */ /* 0x000f62000c1e9900 */
[----:B--2---:R-:W-:-:S02]  /*0d10*/  IMAD R7, R7, R0, RZ ;  /* 0x0000000007077224 */ /* 0x004fc400078e02ff */
[----:B---3--:R-:W-:-:S03]  /*0d20*/  IMAD R6, R9, R0, RZ ;  /* 0x0000000009067224 */ /* 0x008fc600078e02ff */
[----:B------:R-:W-:Y:S01]  /*0d30*/  IADD3 R10, P1, PT, R15, R7, RZ ;  /* 0x000000070f0a7210 */ /* 0x000fe20007f3e0ff */
[----:B----4-:R-:W-:-:S03]  /*0d40*/  IMAD R11, R11, R0, RZ ;  /* 0x000000000b0b7224 */ /* 0x010fc600078e02ff */
[----:B------:R-:W-:Y:S02]  /*0d50*/  LEA.HI.X.SX32 R7, R7, R16, 0x1, P1 ;  /* 0x0000001007077211 */ /* 0x000fe400008f0eff */
[C---:B-1----:R-:W-:Y:S02]  /*0d60*/  LEA R8, P1, R10.reuse, UR10, 0x2 ;  /* 0x0000000a0a087c11 */ /* 0x042fe4000f8210ff */
[----:B------:R-:W-:Y:S02]  /*0d70*/  IADD3 R21, P2, PT, R15, R6, RZ ;  /* 0x000000060f157210 */ /* 0x000fe40007f5e0ff */
[----:B------:R-:W-:Y:S01]  /*0d80*/  LEA.HI.X R9, R10, UR11, R7, 0x2, P1 ;  /* 0x0000000b0a097c11 */ /* 0x000fe200088f1407 */
[----:B-----5:R-:W-:Y:S01]  /*0d90*/  IMAD R10, R13, R0, RZ ;  /* 0x000000000d0a7224 */ /* 0x020fe200078e02ff */
[----:B------:R-:W-:Y:S02]  /*0da0*/  IADD3 R7, P3, PT, R15, R11, RZ ;  /* 0x0000000b0f077210 */ /* 0x000fe40007f7e0ff */
[----:B------:R-:W-:Y:S01]  /*0db0*/  LEA.HI.X.SX32 R24, R6, R16, 0x1, P2 ;  /* 0x0000001006187211 */ /* 0x000fe200010f0eff */
[----:B------:R0:W2:Y:S01]  /*0dc0*/  LDG.E.CONSTANT R12, desc[UR6][R8.64] ;  /* 0x00000006080c7981 */ /* 0x0000a2000c1e9900 */
[----:B------:R-:W-:-:S02]  /*0dd0*/  LEA R2, P1, R21, UR10, 0x2 ;  /* 0x0000000a15027c11 */ /* 0x000fc4000f8210ff */
[----:B------:R-:W-:Y:S02]  /*0de0*/  LEA.HI.X.SX32 R20, R11, R16, 0x1, P3 ;  /* 0x000000100b147211 */ /* 0x000fe400018f0eff */
[----:B------:R-:W-:Y:S02]  /*0df0*/  LEA.HI.X R3, R21, UR11, R24, 0x2, P1 ;  /* 0x0000000b15037c11 */ /* 0x000fe400088f1418 */
[----:B------:R-:W-:Y:S02]  /*0e00*/  IADD3 R11, P1, PT, R15, R10, RZ ;  /* 0x0000000a0f0b7210 */ /* 0x000fe40007f3e0ff */
[C---:B------:R-:W-:Y:S01]  /*0e10*/  LEA R6, P2, R7.reuse, UR10, 0x2 ;  /* 0x0000000a07067c11 */ /* 0x040fe2000f8410ff */
[----:B0-----:R-:W-:Y:S02]  /*0e20*/  IMAD.MOV.U32 R8, RZ, RZ, R22 ;  /* 0x000000ffff087224 */ /* 0x001fe400078e0016 */
[----:B------:R-:W-:Y:S01]  /*0e30*/  IMAD.MOV.U32 R9, RZ, RZ, R27 ;  /* 0x000000ffff097224 */ /* 0x000fe200078e001b */
[----:B------:R-:W-:Y:S01]  /*0e40*/  LEA.HI.X.SX32 R24, R10, R16, 0x1, P1 ;  /* 0x000000100a187211 */ /* 0x000fe200008f0eff */
[----:B------:R-:W3:Y:S01]  /*0e50*/  LDG.E.CONSTANT R3, desc[UR6][R2.64] ;  /* 0x0000000602037981 */ /* 0x000ee2000c1e9900 */
[----:B------:R-:W-:-:S03]  /*0e60*/  LEA.HI.X R7, R7, UR11, R20, 0x2, P2 ;  /* 0x0000000b07077c11 */ /* 0x000fc600090f1414 */
[----:B------:R-:W2:Y:S01]  /*0e70*/  LDG.E.CONSTANT R13, desc[UR6][R8.64] ;  /* 0x00000006080d7981 */ /* 0x000ea2000c1e9900 */
[----:B------:R-:W-:-:S03]  /*0e80*/  LEA R10, P1, R11, UR10, 0x2 ;  /* 0x0000000a0b0a7c11 */ /* 0x000fc6000f8210ff */
[----:B------:R-:W3:Y:S01]  /*0e90*/  LDG.E.CONSTANT R20, desc[UR6][R8.64+0x4] ;  /* 0x0000040608147981 */ /* 0x000ee2000c1e9900 */
[----:B------:R-:W-:-:S03]  /*0ea0*/  LEA.HI.X R11, R11, UR11, R24, 0x2, P1 ;  /* 0x0000000b0b0b7c11 */ /* 0x000fc600088f1418 */
[----:B------:R-:W4:Y:S04]  /*0eb0*/  LDG.E.CONSTANT R7, desc[UR6][R6.64] ;  /* 0x0000000606077981 */ /* 0x000f28000c1e9900 */
[----:B------:R-:W4:Y:S04]  /*0ec0*/  LDG.E.CONSTANT R21, desc[UR6][R8.64+0x8] ;  /* 0x0000080608157981 */ /* 0x000f28000c1e9900 */
[----:B------:R-:W5:Y:S04]  /*0ed0*/  LDG.E.CONSTANT R24, desc[UR6][R8.64+0xc] ;  /* 0x00000c0608187981 */ /* 0x000f68000c1e9900 */
[----:B------:R-:W5:Y:S01]  /*0ee0*/  LDG.E.CONSTANT R11, desc[UR6][R10.64] ;  /* 0x000000060a0b7981 */ /* 0x000f62000c1e9900 */
[----:B------:R-:W-:Y:S01]  /*0ef0*/  IADD3 R22, P1, PT, R22, 0x10, RZ ;  /* 0x0000001016167810 */ /* 0x000fe20007f3e0ff */
[----:B------:R-:W-:-:S04]  /*0f00*/  VIADD R19, R19, 0x4 ;  /* 0x0000000413137836 */ /* 0x000fc80000000000 */
[----:B------:R-:W-:Y:S02]  /*0f10*/  IMAD.X R27, RZ, RZ, R27, P1 ;  /* 0x000000ffff1b7224 */ /* 0x000fe400008e061b */
[----:B--2---:R-:W-:-:S04]  /*0f20*/  FFMA R12, R12, R13, R23 ;  /* 0x0000000d0c0c7223 */ /* 0x004fc80000000017 */
[----:B---3--:R-:W-:-:S04]  /*0f30*/  FFMA R12, R3, R20, R12 ;  /* 0x00000014030c7223 */ /* 0x008fc8000000000c */
[----:B----4-:R-:W-:-:S04]  /*0f40*/  FFMA R12, R7, R21, R12 ;  /* 0x00000015070c7223 */ /* 0x010fc8000000000c */
[----:B-----5:R-:W-:-:S07]  /*0f50*/  FFMA R23, R11, R24, R12 ;  /* 0x000000180b177223 */ /* 0x020fce000000000c */
.L_x_6:
[----:B------:R-:W-:Y:S05]  /*0f60*/  BSYNC.RECONVERGENT B1 ;  /* 0x0000000000017941 */ /* 0x000fea0003800200 */
.L_x_5:
[----:B------:R-:W-:Y:S05]  /*0f70*/  @!P0 BRA `(.L_x_1) ;  /* 0x0000000000c08947 */ /* 0x000fea0003800000 */
[----:B------:R-:W-:Y:S01]  /*0f80*/  ISETP.NE.AND P1, PT, R17, 0x1, PT ;  /* 0x000000011100780c */ /* 0x000fe20003f25270 */
[----:B------:R-:W-:Y:S01]  /*0f90*/  BSSY.RECONVERGENT B1, `(.L_x_7) ;  /* 0x000001f000017945 */ /* 0x000fe20003800200 */
[----:B------:R-:W-:-:S04]  /*0fa0*/  LOP3.LUT R18, R18, 0x1, RZ, 0xc0, !PT ;  /* 0x0000000112127812 */ /* 0x000fc800078ec0ff */
[----:B------:R-:W-:-:S07]  /*0fb0*/  ISETP.NE.U32.AND P0, PT, R18, 0x1, PT ;  /* 0x000000011200780c */ /* 0x000fce0003f05070 */
[----:B------:R-:W-:Y:S06]  /*0fc0*/  @!P1 BRA `(.L_x_8) ;  /* 0x00000000006c9947 */ /* 0x000fec0003800000 */
[----:B------:R-:W0:Y:S01]  /*0fd0*/  LDC.64 R2, c[0x0][0x3b0] ;  /* 0x0000ec00ff027b82 */ /* 0x000e220000000a00 */
[----:B------:R-:W-:Y:S01]  /*0fe0*/  IMAD.IADD R9, R14, 0x1, R19 ;  /* 0x000000010e097824 */ /* 0x000fe200078e0213 */
[----:B------:R-:W1:Y:S03]  /*0ff0*/  LDCU.64 UR10, c[0x0][0x3a0] ;  /* 0x00007400ff0a77ac */ /* 0x000e660008000a00 */
[----:B0-----:R-:W-:-:S05]  /*1000*/  IMAD.WIDE R8, R9, 0x4, R2 ;  /* 0x0000000409087825 */ /* 0x001fca00078e0202 */
[----:B------:R-:W2:Y:S04]  /*1010*/  LDG.E.CONSTANT R3, desc[UR6][R8.64] ;  /* 0x0000000608037981 */ /* 0x000ea8000c1e9900 */
[----:B------:R0:W3:Y:S02]  /*1020*/  LDG.E.CONSTANT R7, desc[UR6][R8.64+0x4] ;  /* 0x0000040608077981 */ /* 0x0000e4000c1e9900 */
[----:B0-----:R-:W-:Y:S02]  /*1030*/  IMAD.MOV.U32 R8, RZ, RZ, R22 ;  /* 0x000000ffff087224 */ /* 0x001fe400078e0016 */
[----:B------:R-:W-:Y:S02]  /*1040*/  IMAD.MOV.U32 R9, RZ, RZ, R27 ;  /* 0x000000ffff097224 */ /* 0x000fe400078e001b */
[----:B--2---:R-:W-:-:S02]  /*1050*/  IMAD R3, R3, R0, RZ ;  /* 0x0000000003037224 */ /* 0x004fc400078e02ff */
[----:B---3--:R-:W-:-:S03]  /*1060*/  IMAD R2, R7, R0, RZ ;  /* 0x0000000007027224 */ /* 0x008fc600078e02ff */
[C---:B------:R-:W-:Y:S02]  /*1070*/  IADD3 R7, P1, PT, R15.reuse, R3, RZ ;  /* 0x000000030f077210 */ /* 0x040fe40007f3e0ff */
[----:B------:R-:W-:Y:S02]  /*1080*/  IADD3 R11, P2, PT, R15, R2, RZ ;  /* 0x000000020f0b7210 */ /* 0x000fe40007f5e0ff */
[-C--:B------:R-:W-:Y:S02]  /*1090*/  LEA.HI.X.SX32 R10, R3, R16.reuse, 0x1, P1 ;  /* 0x00000010030a7211 */ /* 0x080fe400008f0eff */
[----:B-1----:R-:W-:Y:S02]  /*10a0*/  LEA R6, P1, R7, UR10, 0x2 ;  /* 0x0000000a07067c11 */ /* 0x002fe4000f8210ff */
[----:B------:R-:W-:Y:S02]  /*10b0*/  LEA.HI.X.SX32 R12, R2, R16, 0x1, P2 ;  /* 0x00000010020c7211 */ /* 0x000fe400010f0eff */
[----:B------:R-:W-:-:S02]  /*10c0*/  LEA R2, P2, R11, UR10, 0x2 ;  /* 0x0000000a0b027c11 */ /* 0x000fc4000f8410ff */
[----:B------:R-:W-:Y:S02]  /*10d0*/  LEA.HI.X R7, R7, UR11, R10, 0x2, P1 ;  /* 0x0000000b07077c11 */ /* 0x000fe400088f140a */
[----:B------:R-:W-:Y:S01]  /*10e0*/  LEA.HI.X R3, R11, UR11, R12, 0x2, P2 ;  /* 0x0000000b0b037c11 */ /* 0x000fe200090f140c */
[----:B------:R-:W2:Y:S04]  /*10f0*/  LDG.E.CONSTANT R10, desc[UR6][R8.64] ;  /* 0x00000006080a7981 */ /* 0x000ea8000c1e9900 */
[----:B------:R-:W2:Y:S04]  /*1100*/  LDG.E.CONSTANT R6, desc[UR6][R6.64] ;  /* 0x0000000606067981 */ /* 0x000ea8000c1e9900 */
[----:B------:R-:W3:Y:S04]  /*1110*/  LDG.E.CONSTANT R11, desc[UR6][R8.64+0x4] ;  /* 0x00000406080b7981 */ /* 0x000ee8000c1e9900 */
[----:B------:R-:W3:Y:S01]  /*1120*/  LDG.E.CONSTANT R3, desc[UR6][R2.64] ;  /* 0x0000000602037981 */ /* 0x000ee2000c1e9900 */
[----:B------:R-:W-:Y:S01]  /*1130*/  IADD3 R22, P1, PT, R22, 0x8, RZ ;  /* 0x0000000816167810 */ /* 0x000fe20007f3e0ff */
[----:B------:R-:W-:-:S04]  /*1140*/  VIADD R19, R19, 0x2 ;  /* 0x0000000213137836 */ /* 0x000fc80000000000 */
[----:B------:R-:W-:Y:S02]  /*1150*/  IMAD.X R27, RZ, RZ, R27, P1 ;  /* 0x000000ffff1b7224 */ /* 0x000fe400008e061b */
[----:B--2---:R-:W-:-:S04]  /*1160*/  FFMA R10, R6, R10, R23 ;  /* 0x0000000a060a7223 */ /* 0x004fc80000000017 */
[----:B---3--:R-:W-:-:S07]  /*1170*/  FFMA R23, R3, R11, R10 ;  /* 0x0000000b03177223 */ /* 0x008fce000000000a */
.L_x_8:
[----:B------:R-:W-:Y:S05]  /*1180*/  BSYNC.RECONVERGENT B1 ;  /* 0x0000000000017941 */ /* 0x000fea0003800200 */
.L_x_7:
[----:B------:R-:W-:Y:S01]  /*1190*/  IMAD.MOV.U32 R26, RZ, RZ, R22 ;  /* 0x000000ffff1a7224 */ /* 0x000fe200078e0016 */
[----:B------:R-:W-:Y:S06]  /*11a0*/  @P0 BRA `(.L_x_1) ;  /* 0x0000000000340947 */ /* 0x000fec0003800000 */
[----:B------:R-:W0:Y:S01]  /*11b0*/  LDC.64 R2, c[0x0][0x3b0] ;  /* 0x0000ec00ff027b82 */ /* 0x000e220000000a00 */
[----:B------:R-:W-:Y:S01]  /*11c0*/  IMAD.IADD R19, R14, 0x1, R19 ;  /* 0x000000010e137824 */ /* 0x000fe200078e0213 */
[----:B------:R-:W1:Y:S01]  /*11d0*/  LDCU.64 UR10, c[0x0][0x3a0] ;  /* 0x00007400ff0a77ac */ /* 0x000e620008000a00 */
[----:B------:R-:W2:Y:S02]  /*11e0*/  LDG.E.CONSTANT R26, desc[UR6][R26.64] ;  /* 0x000000061a1a7981 */ /* 0x000ea4000c1e9900 */
[----:B0-----:R-:W-:-:S06]  /*11f0*/  IMAD.WIDE R2, R19, 0x4, R2 ;  /* 0x0000000413027825 */ /* 0x001fcc00078e0202 */
[----:B------:R-:W3:Y:S02]  /*1200*/  LDG.E.CONSTANT R3, desc[UR6][R2.64] ;  /* 0x0000000602037981 */ /* 0x000ee4000c1e9900 */
[----:B---3--:R-:W-:-:S05]  /*1210*/  IMAD R0, R3, R0, RZ ;  /* 0x0000000003007224 */ /* 0x008fca00078e02ff */
[----:B------:R-:W-:-:S04]  /*1220*/  IADD3 R15, P0, PT, R15, R0, RZ ;  /* 0x000000000f0f7210 */ /* 0x000fc80007f1e0ff */
[----:B------:R-:W-:Y:S02]  /*1230*/  LEA.HI.X.SX32 R0, R0, R16, 0x1, P0 ;  /* 0x0000001000007211 */ /* 0x000fe400000f0eff */
[----:B-1----:R-:W-:-:S04]  /*1240*/  LEA R6, P0, R15, UR10, 0x2 ;  /* 0x0000000a0f067c11 */ /* 0x002fc8000f8010ff */
[----:B------:R-:W-:-:S05]  /*1250*/  LEA.HI.X R7, R15, UR11, R0, 0x2, P0 ;  /* 0x0000000b0f077c11 */ /* 0x000fca00080f1400 */
[----:B------:R-:W2:Y:S02]  /*1260*/  LDG.E.CONSTANT R6, desc[UR6][R6.64] ;  /* 0x0000000606067981 */ /* 0x000ea4000c1e9900 */
[----:B--2---:R-:W-:-:S07]  /*1270*/  FFMA R23, R6, R26, R23 ;  /* 0x0000001a06177223 */ /* 0x004fce0000000017 */
.L_x_1:
[----:B------:R-:W-:Y:S05]  /*1280*/  BSYNC.RECONVERGENT B0 ;  /* 0x0000000000007941 */ /* 0x000fea0003800200 */
.L_x_0:
[----:B------:R-:W-:Y:S01]  /*1290*/  STG.E desc[UR6][R4.64], R23 ;  /* 0x0000001704007986 */ /* 0x000fe2000c101906 */
[----:B------:R-:W-:Y:S05]  /*12a0*/  EXIT ;  /* 0x000000000000794d */ /* 0x000fea0003800000 */
.L_x_9:
[----:B------:R-:W-:-:S00]  /*12b0*/  BRA `(.L_x_9) ;  /* 0xfffffffc00fc7947 */ /* 0x000fc0000383ffff */
[----:B------:R-:W-:-:S00]  /*12c0*/  NOP ;  /* 0x0000000000007918 */ /* 0x000fc00000000000 */
        /* <DEDUP_REMOVED lines=11> */
.L_x_38:


//--------------------- .text._Z22depth_attn_wk2q_kerneliiiiiPKfS0_PKiS2_S2_S2_S2_Pf --------------------------
	.section	.text._Z22depth_attn_wk2q_kerneliiiiiPKfS0_PKiS2_S2_S2_S2_Pf,"ax",@progbits
	.align	128
        .global         _Z22depth_attn_wk2q_kerneliiiiiPKfS0_PKiS2_S2_S2_S2_Pf
        .type           _Z22depth_attn_wk2q_kerneliiiiiPKfS0_PKiS2_S2_S2_S2_Pf,@function
        .size           _Z22depth_attn_wk2q_kerneliiiiiPKfS0_PKiS2_S2_S2_S2_Pf,(.L_x_39 - _Z22depth_attn_wk2q_kerneliiiiiPKfS0_PKiS2_S2_S2_S2_Pf)
        .other          _Z22depth_attn_wk2q_kerneliiiiiPKfS0_PKiS2_S2_S2_S2_Pf,@"STO_CUDA_ENTRY STV_DEFAULT"
_Z22depth_attn_wk2q_kerneliiiiiPKfS0_PKiS2_S2_S2_S2_Pf:
.text._Z22depth_attn_wk2q_kerneliiiiiPKfS0_PKiS2_S2_S2_S2_Pf:
[----:B------:R-:W-:Y:S08]  /*0000*/  LDC R1, c[0x0][0x37c] ;  /* 0x0000df00ff017b82 */ /* 0x000ff00000000800 */
[----:B------:R-:W0:Y:S01]  /*0010*/  LDC R4, c[0x0][0x380] ;  /* 0x0000e000ff047b82 */ /* 0x000e220000000800 */
[----:B------:R-:W1:Y:S07]  /*0020*/  S2R R2, SR_TID.X ;  /* 0x0000000000027919 */ /* 0x000e6e0000002100 */
[----:B------:R-:W1:Y:S08]  /*0030*/  S2UR UR4, SR_CTAID.X ;  /* 0x00000000000479c3 */ /* 0x000e700000002500 */
[----:B------:R-:W1:Y:S01]  /*0040*/  LDC R5, c[0x0][0x360] ;  /* 0x0000d800ff057b82 */ /* 0x000e620000000800 */
[----:B0-----:R-:W-:-:S04]  /*0050*/  IABS R3, R4 ;  /* 0x0000000400037213 */ /* 0x001fc80000000000 */
[----:B------:R-:W0:Y:S01]  /*0060*/  I2F.RP R0, R3 ;  /* 0x0000000300007306 */ /* 0x000e220000209400 */
[----:B-1----:R-:W-:Y:S01]  /*0070*/  IMAD R5, R5, UR4, R2 ;  /* 0x0000000405057c24 */ /* 0x002fe2000f8e0202 */
[----:B------:R-:W1:Y:S06]  /*0080*/  LDCU UR4, c[0x0][0x384] ;  /* 0x00007080ff0477ac */ /* 0x000e6c0008000800 */
[----:B0-----:R-:W0:Y:S02]  /*0090*/  MUFU.RCP R0, R0 ;  /* 0x0000000000007308 */ /* 0x001e240000001000 */
[----:B0-----:R-:W-:-:S06]  /*00a0*/  VIADD R6, R0, 0xffffffe ;  /* 0x0ffffffe00067836 */ /* 0x001fcc0000000000 */
[----:B------:R0:W2:Y:S02]  /*00b0*/  F2I.FTZ.U32.TRUNC.NTZ R7, R6 ;  /* 0x0000000600077305 */ /* 0x0000a4000021f000 */
[----:B0-----:R-:W-:Y:S02]  /*00c0*/  IMAD.MOV.U32 R6, RZ, RZ, RZ ;  /* 0x000000ffff067224 */ /* 0x001fe400078e00ff */
[----:B--2---:R-:W-:-:S04]  /*00d0*/  IMAD.MOV R8, RZ, RZ, -R7 ;  /* 0x000000ffff087224 */ /* 0x004fc800078e0a07 */
[----:B------:R-:W-:Y:S01]  /*00e0*/  IMAD R9, R8, R3, RZ ;  /* 0x0000000308097224 */ /* 0x000fe200078e02ff */
[----:B------:R-:W-:-:S03]  /*00f0*/  IABS R8, R5 ;  /* 0x0000000500087213 */ /* 0x000fc60000000000 */
[----:B------:R-:W-:Y:S01]  /*0100*/  IMAD.HI.U32 R7, R7, R9, R6 ;  /* 0x0000000907077227 */ /* 0x000fe200078e0006 */
[----:B------:R-:W-:-:S05]  /*0110*/  LOP3.LUT R6, RZ, R4, RZ, 0x33, !PT ;  /* 0x00000004ff067212 */ /* 0x000fca00078e33ff */
[----:B------:R-:W-:-:S04]  /*0120*/  IMAD.HI.U32 R7, R7, R8, RZ ;  /* 0x0000000807077227 */ /* 0x000fc800078e00ff */
[----:B------:R-:W-:-:S04]  /*0130*/  IMAD.MOV R0, RZ, RZ, -R7 ;  /* 0x000000ffff007224 */ /* 0x000fc800078e0a07 */
[----:B------:R-:W-:Y:S01]  /*0140*/  IMAD R8, R3, R0, R8 ;  /* 0x0000000003087224 */ /* 0x000fe200078e0208 */
[----:B------:R-:W-:-:S04]  /*0150*/  LOP3.LUT R0, R5, R4, RZ, 0x3c, !PT ;  /* 0x0000000405007212 */ /* 0x000fc800078e3cff */
[----:B------:R-:W-:Y:S02]  /*0160*/  ISETP.GT.U32.AND P1, PT, R3, R8, PT ;  /* 0x000000080300720c */ /* 0x000fe40003f24070 */
[----:B------:R-:W-:-:S11]  /*0170*/  ISETP.GE.AND P2, PT, R0, RZ, PT ;  /* 0x000000ff0000720c */ /* 0x000fd60003f46270 */
        /* <DEDUP_REMOVED lines=17> */
[----:B-1----:R-:W2:Y:S01]  /*0290*/  LDG.E.CONSTANT R0, desc[UR4][R12.64] ;  /* 0x000000040c007981 */ /* 0x002ea2000c1e9900 */
[----:B------:R-:W-:Y:S01]  /*02a0*/  ISETP.GT.U32.AND P1, PT, R3, R8, PT ;  /* 0x000000080300720c */ /* 0x000fe20003f24070 */
[----:B------:R-:W1:Y:S01]  /*02b0*/  LDCU UR12, c[0x0][0x380] ;  /* 0x00007000ff0c77ac */ /* 0x000e620008000800 */
[----:B------:R-:W0:Y:S01]  /*02c0*/  LDCU.64 UR8, c[0x0][0x3a0] ;  /* 0x00007400ff0877ac */ /* 0x000e220008000a00 */
[----:B---3--:R-:W-:Y:S01]  /*02d0*/  IMAD.WIDE R14, R7, 0x4, R14 ;  /* 0x00000004070e7825 */ /* 0x008fe200078e020e */
[----:B------:R-:W3:Y:S04]  /*02e0*/  LDCU.64 UR10, c[0x0][0x398] ;  /* 0x00007300ff0a77ac */ /* 0x000ee80008000a00 */
[----:B------:R-:W5:Y:S01]  /*02f0*/  LDG.E.CONSTANT R2, desc[UR4][R14.64] ;  /* 0x000000040e027981 */ /* 0x000f62000c1e9900 */
[----:B----4-:R-:W-:-:S04]  /*0300*/  IABS R18, R10 ;  /* 0x0000000a00127213 */ /* 0x010fc80000000000 */
[----:B------:R-:W4:Y:S08]  /*0310*/  I2F.RP R11, R18 ;  /* 0x00000012000b7306 */ /* 0x000f300000209400 */
[----:B----4-:R-:W4:Y:S01]  /*0320*/  MUFU.RCP R11, R11 ;  /* 0x0000000b000b7308 */ /* 0x010f220000001000 */
[----:B------:R-:W-:Y:S02]  /*0330*/  IMAD.IADD R3, R8, 0x1, -R3 ;  /* 0x0000000108037824 */ /* 0x000fe400078e0a03 */
[----:B----4-:R-:W-:-:S06]  /*0340*/  VIADD R7, R11, 0xffffffe ;  /* 0x0ffffffe0b077836 */ /* 0x010fcc0000000000 */
[----:B------:R-:W4:Y:S01]  /*0350*/  F2I.FTZ.U32.TRUNC.NTZ R7, R7 ;  /* 0x0000000700077305 */ /* 0x000f22000021f000 */
[----:B------:R-:W-:Y:S01]  /*0360*/  SEL R3, R3, R8, !P1 ;  /* 0x0000000803037207 */ /* 0x000fe20004800000 */
[----:B--2---:R-:W-:-:S05]  /*0370*/  IMAD.WIDE R16, R0, 0x4, R16 ;  /* 0x0000000400107825 */ /* 0x004fca00078e0210 */
[----:B------:R-:W2:Y:S01]  /*0380*/  LDG.E.CONSTANT R9, desc[UR4][R16.64] ;  /* 0x0000000410097981 */ /* 0x000ea2000c1e9900 */
[----:B------:R-:W-:Y:S02]  /*0390*/  @!P2 IMAD.MOV R3, RZ, RZ, -R3 ;  /* 0x000000ffff03a224 */ /* 0x000fe400078e0a03 */
[----:B----4-:R-:W-:-:S03]  /*03a0*/  IMAD.MOV R5, RZ, RZ, -R7 ;  /* 0x000000ffff057224 */ /* 0x010fc600078e0a07 */
[----:B------:R-:W-:Y:S01]  /*03b0*/  SEL R3, R6, R3, !P0 ;  /* 0x0000000306037207 */ /* 0x000fe20004000000 */
[----:B------:R-:W-:Y:S02]  /*03c0*/  IMAD R5, R5, R18, RZ ;  /* 0x0000001205057224 */ /* 0x000fe400078e02ff */
[----:B------:R-:W-:Y:S01]  /*03d0*/  IMAD.MOV.U32 R6, RZ, RZ, RZ ;  /* 0x000000ffff067224 */ /* 0x000fe200078e00ff */
[----:B------:R-:W-:-:S03]  /*03e0*/  IABS R8, R3 ;  /* 0x0000000300087213 */ /* 0x000fc60000000000 */
[----:B------:R-:W-:-:S04]  /*03f0*/  IMAD.HI.U32 R6, R7, R5, R6 ;  /* 0x0000000507067227 */ /* 0x000fc800078e0006 */
[----:B------:R-:W-:-:S04]  /*0400*/  IMAD.MOV.U32 R5, RZ, RZ, R8 ;  /* 0x000000ffff057224 */ /* 0x000fc800078e0008 */
[----:B------:R-:W-:-:S04]  /*0410*/  IMAD.HI.U32 R6, R6, R5, RZ ;  /* 0x0000000506067227 */ /* 0x000fc800078e00ff */
[----:B------:R-:W-:-:S04]  /*0420*/  IMAD.MOV R7, RZ, RZ, -R6 ;  /* 0x000000ffff077224 */ /* 0x000fc800078e0a06 */
[----:B------:R-:W-:-:S05]  /*0430*/  IMAD R5, R18, R7, R5 ;  /* 0x0000000712057224 */ /* 0x000fca00078e0205 */
[----:B------:R-:W-:-:S13]  /*0440*/  ISETP.GT.U32.AND P2, PT, R18, R5, PT ;  /* 0x000000051200720c */ /* 0x000fda0003f44070 */
[----:B------:R-:W-:-:S05]  /*0450*/  @!P2 IMAD.IADD R5, R5, 0x1, -R18 ;  /* 0x000000010505a824 */ /* 0x000fca00078e0a12 */
[----:B------:R-:W-:Y:S01]  /*0460*/  ISETP.GE.U32.AND P1, PT, R5, R18, PT ;  /* 0x000000120500720c */ /* 0x000fe20003f26070 */
[----:B------:R-:W-:Y:S01]  /*0470*/  @!P2 VIADD R6, R6, 0x1 ;  /* 0x000000010606a836 */ /* 0x000fe20000000000 */
[----:B------:R-:W-:Y:S02]  /*0480*/  LOP3.LUT R5, R3, R10, RZ, 0x3c, !PT ;  /* 0x0000000a03057212 */ /* 0x000fe400078e3cff */
[----:B------:R-:W-:Y:S02]  /*0490*/  ISETP.NE.AND P2, PT, R10, RZ, PT ;  /* 0x000000ff0a00720c */ /* 0x000fe40003f45270 */
[----:B------:R-:W-:-:S07]  /*04a0*/  ISETP.GE.AND P0, PT, R5, RZ, PT ;  /* 0x000000ff0500720c */ /* 0x000fce0003f06270 */
[----:B------:R-:W-:Y:S01]  /*04b0*/  @P1 VIADD R6, R6, 0x1 ;  /* 0x0000000106061836 */ /* 0x000fe20000000000 */
[----:B-----5:R-:W-:-:S03]  /*04c0*/  ISETP.GE.AND P1, PT, R2, 0x1, PT ;  /* 0x000000010200780c */ /* 0x020fc60003f26270 */
[----:B------:R-:W-:Y:S01]  /*04d0*/  IMAD.MOV.U32 R11, RZ, RZ, R6 ;  /* 0x000000ffff0b7224 */ /* 0x000fe200078e0006 */
[----:B------:R-:W-:Y:S01]  /*04e0*/  BSSY.RECONVERGENT B0, `(.L_x_10) ;  /* 0x00000cf000007945 */ /* 0x000fe20003800200 */
[----:B------:R-:W-:Y:S02]  /*04f0*/  IMAD.MOV.U32 R23, RZ, RZ, RZ ;  /* 0x000000ffff177224 */ /* 0x000fe400078e00ff */
[----:B------:R-:W-:Y:S01]  /*0500*/  @!P0 IMAD.MOV R11, RZ, RZ, -R11 ;  /* 0x000000ffff0b8224 */ /* 0x000fe200078e0a0b */
[----:B------:R-:W-:Y:S01]  /*0510*/  @!P2 LOP3.LUT R11, RZ, R10, RZ, 0x33, !PT ;  /* 0x0000000aff0ba212 */ /* 0x000fe200078e33ff */
[----:B--2---:R-:W-:Y:S01]  /*0520*/  IMAD R9, R9, R4, RZ ;  /* 0x0000000409097224 */ /* 0x004fe200078e02ff */
[----:B------:R-:W-:-:S04]  /*0530*/  SHF.R.S32.HI R4, RZ, 0x1f, R3 ;  /* 0x0000001fff047819 */ /* 0x000fc80000011403 */
[----:B------:R-:W-:-:S04]  /*0540*/  IADD3 R5, P3, PT, R3, R9, RZ ;  /* 0x0000000903057210 */ /* 0x000fc80007f7e0ff */
[----:B0-----:R-:W-:Y:S02]  /*0550*/  LEA R12, P4, R5, UR6, 0x2 ;  /* 0x00000006050c7c11 */ /* 0x001fe4000f8810ff */
[----:B------:R-:W-:-:S04]  /*0560*/  LEA.HI.X.SX32 R6, R9, R4, 0x1, P3 ;  /* 0x0000000409067211 */ /* 0x000fc800018f0eff */
[----:B------:R-:W-:Y:S01]  /*0570*/  LEA.HI.X R13, R5, UR7, R6, 0x2, P4 ;  /* 0x00000007050d7c11 */ /* 0x000fe2000a0f1406 */
[----:B-1-3--:R-:W-:Y:S06]  /*0580*/  @!P1 BRA `(.L_x_11) ;  /* 0x0000000c00109947 */ /* 0x00afec0003800000 */
[----:B------:R-:W0:Y:S01]  /*0590*/  LDC.64 R6, c[0x0][0x388] ;  /* 0x0000e200ff067b82 */ /* 0x000e220000000a00 */
[----:B------:R-:W-:Y:S01]  /*05a0*/  ISETP.GE.U32.AND P0, PT, R2, 0x4, PT ;  /* 0x000000040200780c */ /* 0x000fe20003f06070 */
[----:B------:R-:W-:Y:S01]  /*05b0*/  BSSY.RECONVERGENT B1, `(.L_x_12) ;  /* 0x0000067000017945 */ /* 0x000fe20003800200 */
[----:B------:R-:W-:Y:S02]  /*05c0*/  IMAD.MOV.U32 R23, RZ, RZ, RZ ;  /* 0x000000ffff177224 */ /* 0x000fe400078e00ff */
[-C--:B0-----:R-:W-:Y:S02]  /*05d0*/  IMAD R5, R11, R6.reuse, RZ ;  /* 0x000000060b057224 */ /* 0x081fe400078e02ff */
[----:B------:R-:W-:Y:S02]  /*05e0*/  IMAD R6, R7, R6, RZ ;  /* 0x0000000607067224 */ /* 0x000fe400078e02ff */
[----:B------:R-:W-:Y:S01]  /*05f0*/  IMAD.MOV.U32 R7, RZ, RZ, RZ ;  /* 0x000000ffff077224 */ /* 0x000fe200078e00ff */
[----:B------:R-:W-:-:S04]  /*0600*/  SHF.R.S32.HI R8, RZ, 0x1f, R5 ;  /* 0x0000001fff087819 */ /* 0x000fc80000011405 */
[----:B------:R-:W-:Y:S05]  /*0610*/  @!P0 BRA `(.L_x_13) ;  /* 0x0000000400808947 */ /* 0x000fea0003800000 */
[----:B------:R-:W0:Y:S01]  /*0620*/  LDC.64 R10, c[0x0][0x3b8] ;  /* 0x0000ee00ff0a7b82 */ /* 0x000e220000000a00 */
[----:B------:R-:W-:Y:S01]  /*0630*/  LOP3.LUT R7, R2, 0x7ffffffc, RZ, 0xc0, !PT ;  /* 0x7ffffffc02077812 */ /* 0x000fe200078ec0ff */
[----:B------:R-:W-:Y:S02]  /*0640*/  IMAD.MOV.U32 R23, RZ, RZ, RZ ;  /* 0x000000ffff177224 */ /* 0x000fe400078e00ff */
[----:B------:R-:W-:Y:S02]  /*0650*/  IMAD.MOV.U32 R9, RZ, RZ, R0 ;  /* 0x000000ffff097224 */ /* 0x000fe400078e0000 */
[----:B------:R-:W-:-:S07]  /*0660*/  IMAD.MOV R22, RZ, RZ, -R7 ;  /* 0x000000ffff167224 */ /* 0x000fce00078e0a07 */
.L_x_22:
[C---:B0-----:R-:W-:Y:S01]  /*0670*/  IMAD.WIDE R14, R9.reuse, 0x4, R10 ;  /* 0x00000004090e7825 */ /* 0x041fe200078e020a */
[----:B------:R-:W0:Y:S04]  /*0680*/  LDC.64 R16, c[0x0][0x3a8] ;  /* 0x0000ea00ff107b82 */ /* 0x000e280000000a00 */
[----:B------:R-:W2:Y:S01]  /*0690*/  LDG.E.CONSTANT R21, desc[UR4][R14.64] ;  /* 0x000000040e157981 */ /* 0x000ea2000c1e9900 */
[----:B------:R-:W-:Y:S01]  /*06a0*/  BSSY.RECONVERGENT B2, `(.L_x_14) ;  /* 0x0000014000027945 */ /* 0x000fe20003800200 */
[----:B0-----:R-:W-:Y:S01]  /*06b0*/  IMAD.WIDE R16, R9, 0x4, R16 ;  /* 0x0000000409107825 */ /* 0x001fe200078e0210 */
[----:B--2---:R-:W-:-:S13]  /*06c0*/  ISETP.NE.AND P0, PT, R21, -0x1, PT ;  /* 0xffffffff1500780c */ /* 0x004fda0003f05270 */
[----:B------:R-:W-:Y:S05]  /*06d0*/  @!P0 BRA `(.L_x_15) ;  /* 0x0000000000408947 */ /* 0x000fea0003800000 */
[----:B------:R-:W2:Y:S01]  /*06e0*/  LDG.E.CONSTANT R19, desc[UR4][R16.64] ;  /* 0x0000000410137981 */ /* 0x000ea2000c1e9900 */
[----:B------:R-:W-:Y:S01]  /*06f0*/  SHF.R.S32.HI R24, RZ, 0x1f, R21 ;  /* 0x0000001fff187819 */ /* 0x000fe20000011415 */
[----:B--2---:R-:W-:Y:S02]  /*0700*/  IMAD R20, R6, R19, RZ ;  /* 0x0000001306147224 */ /* 0x004fe400078e02ff */
[----:B------:R-:W-:-:S03]  /*0710*/  IMAD R18, R19, UR12, RZ ;  /* 0x0000000c13127c24 */ /* 0x000fc6000f8e02ff */
[----:B------:R-:W-:Y:S02]  /*0720*/  IADD3 R21, P1, P2, R20, R21, R5 ;  /* 0x0000001514157210 */ /* 0x000fe40007a3e005 */
[----:B------:R-:W-:Y:S02]  /*0730*/  SHF.R.S32.HI R25, RZ, 0x1f, R20 ;  /* 0x0000001fff197819 */ /* 0x000fe40000011414 */
[----:B------:R-:W-:Y:S02]  /*0740*/  IADD3 R19, P0, PT, R3, R18, RZ ;  /* 0x0000001203137210 */ /* 0x000fe40007f1e0ff */
[----:B------:R-:W-:Y:S02]  /*0750*/  IADD3.X R24, PT, PT, R25, R24, R8, P1, P2 ;  /* 0x0000001819187210 */ /* 0x000fe40000fe4408 */
[----:B------:R-:W-:Y:S02]  /*0760*/  LEA.HI.X.SX32 R26, R18, R4, 0x1, P0 ;  /* 0x00000004121a7211 */ /* 0x000fe400000f0eff */
[----:B------:R-:W-:-:S02]  /*0770*/  LEA R18, P0, R19, UR8, 0x2 ;  /* 0x0000000813127c11 */ /* 0x000fc4000f8010ff */
[----:B------:R-:W-:Y:S02]  /*0780*/  LEA R20, P1, R21, UR10, 0x2 ;  /* 0x0000000a15147c11 */ /* 0x000fe4000f8210ff */
[----:B------:R-:W-:Y:S02]  /*0790*/  LEA.HI.X R19, R19, UR9, R26, 0x2, P0 ;  /* 0x0000000913137c11 */ /* 0x000fe400080f141a */
[----:B------:R-:W-:-:S03]  /*07a0*/  LEA.HI.X R21, R21, UR11, R24, 0x2, P1 ;  /* 0x0000000b15157c11 */ /* 0x000fc600088f1418 */
[----:B------:R-:W2:Y:S04]  /*07b0*/  LDG.E.CONSTANT R18, desc[UR4][R18.64] ;  /* 0x0000000412127981 */ /* 0x000ea8000c1e9900 */
[----:B------:R-:W2:Y:S02]  /*07c0*/  LDG.E.CONSTANT R20, desc[UR4][R20.64] ;  /* 0x0000000414147981 */ /* 0x000ea4000c1e9900 */
[----:B--2---:R-:W-:-:S07]  /*07d0*/  FFMA R23, R18, R20, R23 ;  /* 0x0000001412177223 */ /* 0x004fce0000000017 */
.L_x_15:
[----:B------:R-:W-:Y:S05]  /*07e0*/  BSYNC.RECONVERGENT B2 ;  /* 0x0000000000027941 */ /* 0x000fea0003800200 */
.L_x_14:
[----:B------:R-:W2:Y:S04]  /*07f0*/  LDG.E.CONSTANT R19, desc[UR4][R14.64+0x4] ;  /* 0x000004040e137981 */ /* 0x000ea8000c1e9900 */
[----:B------:R-:W3:Y:S04]  /*0800*/  LDG.E.CONSTANT R24, desc[UR4][R14.64+0x8] ;  /* 0x000008040e187981 */ /* 0x000ee8000c1e9900 */
[----:B------:R-:W4:Y:S01]  /*0810*/  LDG.E.CONSTANT R20, desc[UR4][R14.64+0xc] ;  /* 0x00000c040e147981 */ /* 0x000f22000c1e9900 */
[----:B------:R-:W-:Y:S01]  /*0820*/  VIADD R22, R22, 0x4 ;  /* 0x0000000416167836 */ /* 0x000fe20000000000 */
[----:B------:R-:W-:Y:S04]  /*0830*/  BSSY.RECONVERGENT B2, `(.L_x_16) ;  /* 0x0000016000027945 */ /* 0x000fe80003800200 */
[----:B------:R-:W-:-:S02]  /*0840*/  ISETP.NE.AND P0, PT, R22, RZ, PT ;  /* 0x000000ff1600720c */ /* 0x000fc40003f05270 */
[----:B--2---:R-:W-:Y:S02]  /*0850*/  ISETP.NE.AND P3, PT, R19, -0x1, PT ;  /* 0xffffffff1300780c */ /* 0x004fe40003f65270 */
[----:B---3--:R-:W-:Y:S02]  /*0860*/  ISETP.NE.AND P1, PT, R24, -0x1, PT ;  /* 0xffffffff1800780c */ /* 0x008fe40003f25270 */
[----:B----4-:R-:W-:-:S09]  /*0870*/  ISETP.NE.AND P2, PT, R20, -0x1, PT ;  /* 0xffffffff1400780c */ /* 0x010fd20003f45270 */
        /* <DEDUP_REMOVED lines=17> */
.L_x_17:
[----:B------:R-:W-:Y:S05]  /*0990*/  BSYNC.RECONVERGENT B2 ;  /* 0x0000000000027941 */ /* 0x000fea0003800200 */
.L_x_16:
[----:B------:R-:W-:Y:S04]  /*09a0*/  BSSY.RECONVERGENT B2, `(.L_x_18) ;  /* 0x0000012000027945 */ /* 0x000fe80003800200 */
        /* <DEDUP_REMOVED lines=11> */
[C---:B------:R-:W-:Y:S02]  /*0a60*/  LEA R18, P3, R24.reuse, UR10, 0x2 ;  /* 0x0000000a18127c11 */ /* 0x040fe4000f8610ff */
[----:B------:R-:W-:Y:S02]  /*0a70*/  LEA.HI.X R15, R21, UR9, R26, 0x2, P1 ;  /* 0x00000009150f7c11 */ /* 0x000fe400088f141a */
[----:B------:R-:W-:-:S03]  /*0a80*/  LEA.HI.X R19, R24, UR11, R19, 0x2, P3 ;  /* 0x0000000b18137c11 */ /* 0x000fc600098f1413 */
[----:B------:R-:W2:Y:S04]  /*0a90*/  LDG.E.CONSTANT R14, desc[UR4][R14.64] ;  /* 0x000000040e0e7981 */ /* 0x000ea8000c1e9900 */
[----:B------:R-:W2:Y:S02]  /*0aa0*/  LDG.E.CONSTANT R18, desc[UR4][R18.64] ;  /* 0x0000000412127981 */ /* 0x000ea4000c1e9900 */
[----:B--2---:R-:W-:-:S07]  /*0ab0*/  FFMA R23, R14, R18, R23 ;  /* 0x000000120e177223 */ /* 0x004fce0000000017 */
.L_x_19:
[----:B------:R-:W-:Y:S05]  /*0ac0*/  BSYNC.RECONVERGENT B2 ;  /* 0x0000000000027941 */ /* 0x000fea0003800200 */
.L_x_18:
        /* <DEDUP_REMOVED lines=18> */
.L_x_21:
[----:B------:R-:W-:Y:S05]  /*0bf0*/  BSYNC.RECONVERGENT B2 ;  /* 0x0000000000027941 */ /* 0x000fea0003800200 */
.L_x_20:
[----:B------:R-:W-:Y:S01]  /*0c00*/  VIADD R9, R9, 0x4 ;  /* 0x0000000409097836 */ /* 0x000fe20000000000 */
[----:B------:R-:W-:Y:S06]  /*0c10*/  @P0 BRA `(.L_x_22) ;  /* 0xfffffff800940947 */ /* 0x000fec000383ffff */
.L_x_13:
[----:B------:R-:W-:Y:S05]  /*0c20*/  BSYNC.RECONVERGENT B1 ;  /* 0x0000000000017941 */ /* 0x000fea0003800200 */
.L_x_12:
[----:B------:R-:W-:-:S13]  /*0c30*/  LOP3.LUT P0, R9, R2, 0x3, RZ, 0xc0, !PT ;  /* 0x0000000302097812 */ /* 0x000fda000780c0ff */
[----:B------:R-:W-:Y:S05]  /*0c40*/  @!P0 BRA `(.L_x_11) ;  /* 0x0000000400608947 */ /* 0x000fea0003800000 */
[----:B------:R-:W-:Y:S01]  /*0c50*/  ISETP.NE.AND P0, PT, R9, 0x1, PT ;  /* 0x000000010900780c */ /* 0x000fe20003f05270 */
[----:B------:R-:W-:-:S12]  /*0c60*/  BSSY.RECONVERGENT B1, `(.L_x_23) ;  /* 0x0000038000017945 */ /* 0x000fd80003800200 */
[----:B------:R-:W-:Y:S05]  /*0c70*/  @!P0 BRA `(.L_x_24) ;  /* 0x0000000000d88947 */ /* 0x000fea0003800000 */
[----:B------:R-:W0:Y:S01]  /*0c80*/  LDC.64 R14, c[0x0][0x3b8] ;  /* 0x0000ee00ff0e7b82 */ /* 0x000e220000000a00 */
[----:B------:R-:W-:-:S07]  /*0c90*/  IMAD.IADD R9, R0, 0x1, R7 ;  /* 0x0000000100097824 */ /* 0x000fce00078e0207 */
[----:B------:R-:W1:Y:S01]  /*0ca0*/  LDC.64 R10, c[0x0][0x3a8] ;  /* 0x0000ea00ff0a7b82 */ /* 0x000e620000000a00 */
[----:B0-----:R-:W-:-:S05]  /*0cb0*/  IMAD.WIDE R14, R9, 0x4, R14 ;  /* 0x00000004090e7825 */ /* 0x001fca00078e020e */
[----:B------:R-:W2:Y:S04]  /*0cc0*/  LDG.E.CONSTANT R20, desc[UR4][R14.64] ;  /* 0x000000040e147981 */ /* 0x000ea8000c1e9900 */
[----:B------:R-:W3:Y:S01]  /*0cd0*/  LDG.E.CONSTANT R16, desc[UR4][R14.64+0x4] ;  /* 0x000004040e107981 */ /* 0x000ee2000c1e9900 */
[----:B------:R-:W-:Y:S01]  /*0ce0*/  BSSY.RECONVERGENT B2, `(.L_x_25) ;  /* 0x0000018000027945 */ /* 0x000fe20003800200 */
[----:B-1----:R-:W-:Y:S01]  /*0cf0*/  IMAD.WIDE R10, R9, 0x4, R10 ;  /* 0x00000004090a7825 */ /* 0x002fe200078e020a */
[----:B--2---:R-:W-:Y:S02]  /*0d00*/  ISETP.NE.AND P1, PT, R20, -0x1, PT ;  /* 0xffffffff1400780c */ /* 0x004fe40003f25270 */
[----:B---3--:R-:W-:-:S11]  /*0d10*/  ISETP.NE.AND P0, PT, R16, -0x1, PT ;  /* 0xffffffff1000780c */ /* 0x008fd60003f05270 */
[----:B------:R-:W-:Y:S05]  /*0d20*/  @!P1 BRA `(.L_x_26) ;  /* 0x00000000004c9947 */ /* 0x000fea0003800000 */
[----:B------:R-:W2:Y:S01]  /*0d30*/  LDG.E.CONSTANT R9, desc[UR4][R10.64] ;  /* 0x000000040a097981 */ /* 0x000ea2000c1e9900 */
[----:B------:R-:W0:Y:S01]  /*0d40*/  LDCU UR6, c[0x0][0x380] ;  /* 0x00007000ff0677ac */ /* 0x000e220008000800 */
[----:B------:R-:W-:Y:S01]  /*0d50*/  SHF.R.S32.HI R17, RZ, 0x1f, R20 ;  /* 0x0000001fff117819 */ /* 0x000fe20000011414 */
[----:B------:R-:W1:Y:S01]  /*0d60*/  LDCU.64 UR14, c[0x0][0x3a0] ;  /* 0x00007400ff0e77ac */ /* 0x000e620008000a00 */
[----:B------:R-:W3:Y:S01]  /*0d70*/  LDCU.64 UR16, c[0x0][0x398] ;  /* 0x00007300ff1077ac */ /* 0x000ee20008000a00 */
[----:B--2---:R-:W-:Y:S02]  /*0d80*/  IMAD R14, R6, R9, RZ ;  /* 0x00000009060e7224 */ /* 0x004fe400078e02ff */
[----:B0-----:R-:W-:-:S03]  /*0d90*/  IMAD R9, R9, UR6, RZ ;  /* 0x0000000609097c24 */ /* 0x001fc6000f8e02ff */
[----:B------:R-:W-:Y:S02]  /*0da0*/  IADD3 R20, P2, P3, R14, R20, R5 ;  /* 0x000000140e147210 */ /* 0x000fe40007b5e005 */
[----:B------:R-:W-:Y:S02]  /*0db0*/  SHF.R.S32.HI R15, RZ, 0x1f, R14 ;  /* 0x0000001fff0f7819 */ /* 0x000fe4000001140e */
[----:B------:R-:W-:Y:S02]  /*0dc0*/  IADD3 R19, P1, PT, R3, R9, RZ ;  /* 0x0000000903137210 */ /* 0x000fe40007f3e0ff */
[----:B------:R-:W-:Y:S02]  /*0dd0*/  IADD3.X R15, PT, PT, R15, R17, R8, P2, P3 ;  /* 0x000000110f0f7210 */ /* 0x000fe400017e6408 */
[----:B------:R-:W-:Y:S02]  /*0de0*/  LEA.HI.X.SX32 R22, R9, R4, 0x1, P1 ;  /* 0x0000000409167211 */ /* 0x000fe400008f0eff */
[----:B-1----:R-:W-:-:S02]  /*0df0*/  LEA R18, P1, R19, UR14, 0x2 ;  /* 0x0000000e13127c11 */ /* 0x002fc4000f8210ff */
[C---:B---3--:R-:W-:Y:S02]  /*0e00*/  LEA R14, P2, R20.reuse, UR16, 0x2 ;  /* 0x00000010140e7c11 */ /* 0x048fe4000f8410ff */
[----:B------:R-:W-:Y:S02]  /*0e10*/  LEA.HI.X R19, R19, UR15, R22, 0x2, P1 ;  /* 0x0000000f13137c11 */ /* 0x000fe400088f1416 */
[----:B------:R-:W-:-:S03]  /*0e20*/  LEA.HI.X R15, R20, UR17, R15, 0x2, P2 ;  /* 0x00000011140f7c11 */ /* 0x000fc600090f140f */
[----:B------:R-:W2:Y:S04]  /*0e30*/  LDG.E.CONSTANT R18, desc[UR4][R18.64] ;  /* 0x0000000412127981 */ /* 0x000ea8000c1e9900 */
[----:B------:R-:W2:Y:S02]  /*0e40*/  LDG.E.CONSTANT R14, desc[UR4][R14.64] ;  /* 0x000000040e0e7981 */ /* 0x000ea4000c1e9900 */
[----:B--2---:R-:W-:-:S07]  /*0e50*/  FFMA R23, R18, R14, R23 ;  /* 0x0000000e12177223 */ /* 0x004fce0000000017 */
.L_x_26:
[----:B------:R-:W-:Y:S05]  /*0e60*/  BSYNC.RECONVERGENT B2 ;  /* 0x0000000000027941 */ /* 0x000fea0003800200 */
.L_x_25:
[----:B------:R-:W-:Y:S04]  /*0e70*/  BSSY.RECONVERGENT B2, `(.L_x_27) ;  /* 0x0000015000027945 */ /* 0x000fe80003800200 */
        /* <DEDUP_REMOVED lines=14> */
[----:B---3--:R-:W-:Y:S02]  /*0f60*/  LEA R10, P0, R18, UR14, 0x2 ;  /* 0x0000000e120a7c11 */ /* 0x008fe4000f8010ff */
[----:B------:R-:W-:Y:S02]  /*0f70*/  LEA.HI.X R15, R16, UR17, R15, 0x2, P1 ;  /* 0x00000011100f7c11 */ /* 0x000fe400088f140f */
[----:B------:R-:W-:-:S03]  /*0f80*/  LEA.HI.X R11, R18, UR15, R9, 0x2, P0 ;  /* 0x0000000f120b7c11 */ /* 0x000fc600080f1409 */
[----:B------:R-:W2:Y:S04]  /*0f90*/  LDG.E.CONSTANT R14, desc[UR4][R14.64] ;  /* 0x000000040e0e7981 */ /* 0x000ea8000c1e9900 */
[----:B------:R-:W2:Y:S02]  /*0fa0*/  LDG.E.CONSTANT R10, desc[UR4][R10.64] ;  /* 0x000000040a0a7981 */ /* 0x000ea4000c1e9900 */
[----:B--2---:R-:W-:-:S07]  /*0fb0*/  FFMA R23, R10, R14, R23 ;  /* 0x0000000e0a177223 */ /* 0x004fce0000000017 */
.L_x_28:
[----:B------:R-:W-:Y:S05]  /*0fc0*/  BSYNC.RECONVERGENT B2 ;  /* 0x0000000000027941 */ /* 0x000fea0003800200 */
.L_x_27:
[----:B------:R-:W-:-:S07]  /*0fd0*/  VIADD R7, R7, 0x2 ;  /* 0x0000000207077836 */ /* 0x000fce0000000000 */
.L_x_24:
[----:B------:R-:W-:Y:S05]  /*0fe0*/  BSYNC.RECONVERGENT B1 ;  /* 0x0000000000017941 */ /* 0x000fea0003800200 */
.L_x_23:
[----:B------:R-:W-:-:S04]  /*0ff0*/  LOP3.LUT R2, R2, 0x1, RZ, 0xc0, !PT ;  /* 0x0000000102027812 */ /* 0x000fc800078ec0ff */
[----:B------:R-:W-:-:S13]  /*1000*/  ISETP.NE.U32.AND P0, PT, R2, 0x1, PT ;  /* 0x000000010200780c */ /* 0x000fda0003f05070 */
[----:B------:R-:W-:Y:S05]  /*1010*/  @P0 BRA `(.L_x_11) ;  /* 0x00000000006c0947 */ /* 0x000fea0003800000 */
[----:B------:R-:W0:Y:S01]  /*1020*/  LDC.64 R10, c[0x0][0x3b8] ;  /* 0x0000ee00ff0a7b82 */ /* 0x000e220000000a00 */
[----:B------:R-:W-:-:S04]  /*1030*/  IMAD.IADD R7, R0, 0x1, R7 ;  /* 0x0000000100077824 */ /* 0x000fc800078e0207 */
[----:B0-----:R-:W-:-:S05]  /*1040*/  IMAD.WIDE R10, R7, 0x4, R10 ;  /* 0x00000004070a7825 */ /* 0x001fca00078e020a */
[----:B------:R-:W2:Y:S02]  /*1050*/  LDG.E.CONSTANT R2, desc[UR4][R10.64] ;  /* 0x000000040a027981 */ /* 0x000ea4000c1e9900 */
[----:B--2---:R-:W-:-:S13]  /*1060*/  ISETP.NE.AND P0, PT, R2, -0x1, PT ;  /* 0xffffffff0200780c */ /* 0x004fda0003f05270 */
[----:B------:R-:W-:Y:S05]  /*1070*/  @!P0 BRA `(.L_x_11) ;  /* 0x0000000000548947 */ /* 0x000fea0003800000 */
[----:B------:R-:W0:Y:S01]  /*1080*/  LDC.64 R10, c[0x0][0x3a8] ;  /* 0x0000ea00ff0a7b82 */ /* 0x000e220000000a00 */
[----:B------:R-:W1:Y:S01]  /*1090*/  LDCU UR6, c[0x0][0x380] ;  /* 0x00007000ff0677ac */ /* 0x000e620008000800 */
[----:B------:R-:W2:Y:S01]  /*10a0*/  LDCU.64 UR16, c[0x0][0x398] ;  /* 0x00007300ff1077ac */ /* 0x000ea20008000a00 */
[----:B------:R-:W3:Y:S01]  /*10b0*/  LDCU.64 UR14, c[0x0][0x3a0] ;  /* 0x00007400ff0e77ac */ /* 0x000ee20008000a00 */
[----:B0-----:R-:W-:-:S06]  /*10c0*/  IMAD.WIDE R10, R7, 0x4, R10 ;  /* 0x00000004070a7825 */ /* 0x001fcc00078e020a */
[----:B------:R-:W4:Y:S02]  /*10d0*/  LDG.E.CONSTANT R11, desc[UR4][R10.64] ;  /* 0x000000040a0b7981 */ /* 0x000f24000c1e9900 */
[----:B----4-:R-:W-:Y:S02]  /*10e0*/  IMAD R6, R6, R11, RZ ;  /* 0x0000000b06067224 */ /* 0x010fe400078e02ff */
[----:B-1----:R-:W-:-:S03]  /*10f0*/  IMAD R0, R11, UR6, RZ ;  /* 0x000000060b007c24 */ /* 0x002fc6000f8e02ff */
[----:B------:R-:W-:Y:S02]  /*1100*/  IADD3 R7, P1, P2, R6, R2, R5 ;  /* 0x0000000206077210 */ /* 0x000fe40007a3e005 */
[----:B------:R-:W-:Y:S02]  /*1110*/  SHF.R.S32.HI R2, RZ, 0x1f, R2 ;  /* 0x0000001fff027819 */ /* 0x000fe40000011402 */
[----:B------:R-:W-:Y:S02]  /*1120*/  SHF.R.S32.HI R5, RZ, 0x1f, R6 ;  /* 0x0000001fff057819 */ /* 0x000fe40000011406 */
[----:B------:R-:W-:Y:S02]  /*1130*/  IADD3 R3, P0, PT, R3, R0, RZ ;  /* 0x0000000003037210 */ /* 0x000fe40007f1e0ff */
[----:B------:R-:W-:Y:S02]  /*1140*/  IADD3.X R8, PT, PT, R5, R2, R8, P1, P2 ;  /* 0x0000000205087210 */ /* 0x000fe40000fe4408 */
[----:B------:R-:W-:-:S02]  /*1150*/  LEA.HI.X.SX32 R0, R0, R4, 0x1, P0 ;  /* 0x0000000400007211 */ /* 0x000fc400000f0eff */
[----:B--2---:R-:W-:Y:S02]  /*1160*/  LEA R4, P1, R7, UR16, 0x2 ;  /* 0x0000001007047c11 */ /* 0x004fe4000f8210ff */
[----:B---3--:R-:W-:Y:S02]  /*1170*/  LEA R2, P0, R3, UR14, 0x2 ;  /* 0x0000000e03027c11 */ /* 0x008fe4000f8010ff */
[----:B------:R-:W-:Y:S02]  /*1180*/  LEA.HI.X R5, R7, UR17, R8, 0x2, P1 ;  /* 0x0000001107057c11 */ /* 0x000fe400088f1408 */
[----:B------:R-:W-:-:S03]  /*1190*/  LEA.HI.X R3, R3, UR15, R0, 0x2, P0 ;  /* 0x0000000f03037c11 */ /* 0x000fc600080f1400 */
[----:B------:R-:W2:Y:S04]  /*11a0*/  LDG.E.CONSTANT R4, desc[UR4][R4.64] ;  /* 0x0000000404047981 */ /* 0x000ea8000c1e9900 */
[----:B------:R-:W2:Y:S02]  /*11b0*/  LDG.E.CONSTANT R2, desc[UR4][R2.64] ;  /* 0x0000000402027981 */ /* 0x000ea4000c1e9900 */
[----:B--2---:R-:W-:-:S07]  /*11c0*/  FFMA R23, R2, R4, R23 ;  /* 0x0000000402177223 */ /* 0x004fce0000000017 */
.L_x_11:
[----:B------:R-:W-:Y:S05]  /*11d0*/  BSYNC.RECONVERGENT B0 ;  /* 0x0000000000007941 */ /* 0x000fea0003800200 */
.L_x_10:
[----:B------:R-:W-:Y:S01]  /*11e0*/  STG.E desc[UR4][R12.64], R23 ;  /* 0x000000170c007986 */ /* 0x000fe2000c101904 */
[----:B------:R-:W-:Y:S05]  /*11f0*/  EXIT ;  /* 0x000000000000794d */ /* 0x000fea0003800000 */
.L_x_29:
        /* <DEDUP_REMOVED lines=16> */
.L_x_39:


//--------------------- .text._Z22depth_attn_qk2w_kerneliiiiiPKfS0_PKiS2_S2_S2_PiPf --------------------------
	.section	.text._Z22depth_attn_qk2w_kerneliiiiiPKfS0_PKiS2_S2_S2_PiPf,"ax",@progbits
	.align	128
        .global         _Z22depth_attn_qk2w_kerneliiiiiPKfS0_PKiS2_S2_S2_PiPf
        .type           _Z22depth_attn_qk2w_kerneliiiiiPKfS0_PKiS2_S2_S2_PiPf,@function
        .size           _Z22depth_attn_qk2w_kerneliiiiiPKfS0_PKiS2_S2_S2_PiPf,(.L_x_40 - _Z22depth_attn_qk2w_kerneliiiiiPKfS0_PKiS2_S2_S2_PiPf)
        .other          _Z22depth_attn_qk2w_kerneliiiiiPKfS0_PKiS2_S2_S2_PiPf,@"STO_CUDA_ENTRY STV_DEFAULT"
_Z22depth_attn_qk2w_kerneliiiiiPKfS0_PKiS2_S2_S2_PiPf:
.text._Z22depth_attn_qk2w_kerneliiiiiPKfS0_PKiS2_S2_S2_PiPf:
[----:B------:R-:W-:Y:S01]  /*0000*/  LDC R1, c[0x0][0x37c] ;  /* 0x0000df00ff017b82 */ /* 0x000fe20000000800 */
[----:B------:R-:W0:Y:S01]  /*0010*/  S2R R5, SR_CTAID.X ;  /* 0x0000000000057919 */ /* 0x000e220000002500 */
[----:B------:R-:W0:Y:S02]  /*0020*/  LDCU UR4, c[0x0][0x384] ;  /* 0x00007080ff0477ac */ /* 0x000e240008000800 */
[----:B0-----:R-:W-:-:S13]  /*0030*/  ISETP.GE.AND P0, PT, R5, UR4, PT ;  /* 0x0000000405007c0c */ /* 0x001fda000bf06270 */
[----:B------:R-:W-:Y:S05]  /*0040*/  @P0 EXIT ;  /* 0x000000000000094d */ /* 0x000fea0003800000 */
[----:B------:R-:W0:Y:S01]  /*0050*/  LDC.64 R2, c[0x0][0x3c0] ;  /* 0x0000f000ff027b82 */ /* 0x000e220000000a00 */
[----:B------:R-:W1:Y:S01]  /*0060*/  LDCU.64 UR8, c[0x0][0x358] ;  /* 0x00006b00ff0877ac */ /* 0x000e620008000a00 */
[----:B------:R-:W2:Y:S06]  /*0070*/  S2R R0, SR_TID.X ;  /* 0x0000000000007919 */ /* 0x000eac0000002100 */
[----:B------:R-:W3:Y:S08]  /*0080*/  S2UR UR4, SR_CTAID.Y ;  /* 0x00000000000479c3 */ /* 0x000ef00000002600 */
[----:B------:R-:W3:Y:S01]  /*0090*/  LDC R8, c[0x0][0x38c] ;  /* 0x0000e300ff087b82 */ /* 0x000ee20000000800 */
[----:B0-----:R-:W-:-:S06]  /*00a0*/  IMAD.WIDE.U32 R2, R5, 0x4, R2 ;  /* 0x0000000405027825 */ /* 0x001fcc00078e0002 */
[----:B-1----:R-:W2:Y:S02]  /*00b0*/  LDG.E.CONSTANT R3, desc[UR8][R2.64] ;  /* 0x0000000802037981 */ /* 0x002ea4000c1e9900 */
[----:B--2---:R-:W-:-:S04]  /*00c0*/  ISETP.GE.AND P0, PT, R0, R3, PT ;  /* 0x000000030000720c */ /* 0x004fc80003f06270 */
[----:B---3--:R-:W-:-:S13]  /*00d0*/  ISETP.LE.OR P0, PT, R8, UR4, P0 ;  /* 0x0000000408007c0c */ /* 0x008fda0008703670 */
[----:B------:R-:W-:Y:S05]  /*00e0*/  @P0 EXIT ;  /* 0x000000000000094d */ /* 0x000fea0003800000 */
[----:B------:R-:W0:Y:S08]  /*00f0*/  LDC.64 R2, c[0x0][0x3b8] ;  /* 0x0000ee00ff027b82 */ /* 0x000e300000000a00 */
[----:B------:R-:W1:Y:S01]  /*0100*/  LDC.64 R6, c[0x0][0x3b0] ;  /* 0x0000ec00ff067b82 */ /* 0x000e620000000a00 */
[----:B0-----:R-:W-:-:S07]  /*0110*/  IMAD.WIDE.U32 R2, R5, 0x4, R2 ;  /* 0x0000000405027825 */ /* 0x001fce00078e0002 */
[----:B------:R-:W0:Y:S01]  /*0120*/  LDC.64 R4, c[0x0][0x3a8] ;  /* 0x0000ea00ff047b82 */ /* 0x000e220000000a00 */
[----:B------:R-:W2:Y:S01]  /*0130*/  LDG.E.CONSTANT R3, desc[UR8][R2.64] ;  /* 0x0000000802037981 */ /* 0x000ea2000c1e9900 */
[----:B------:R-:W-:Y:S01]  /*0140*/  UISETP.NE.AND UP0, UPT, UR4, URZ, UPT ;  /* 0x000000ff0400728c */ /* 0x000fe2000bf05270 */
[----:B--2---:R-:W-:-:S05]  /*0150*/  IADD3 R9, PT, PT, R3, R0, RZ ;  /* 0x0000000003097210 */ /* 0x004fca0007ffe0ff */
[----:B0-----:R-:W-:-:S04]  /*0160*/  IMAD.WIDE R4, R9, 0x4, R4 ;  /* 0x0000000409047825 */ /* 0x001fc800078e0204 */
[----:B-1----:R-:W-:Y:S02]  /*0170*/  IMAD.WIDE R6, R9, 0x4, R6 ;  /* 0x0000000409067825 */ /* 0x002fe400078e0206 */
[----:B------:R0:W5:Y:S04]  /*0180*/  LDG.E.CONSTANT R5, desc[UR8][R4.64] ;  /* 0x0000000804057981 */ /* 0x000168000c1e9900 */
[----:B------:R0:W5:Y:S01]  /*0190*/  LDG.E.CONSTANT R6, desc[UR8][R6.64] ;  /* 0x0000000806067981 */ /* 0x000162000c1e9900 */
[----:B------:R-:W-:Y:S05]  /*01a0*/  BRA.U UP0, `(.L_x_30) ;  /* 0x0000000100147547 */ /* 0x000fea000b800000 */
[----:B------:R-:W1:Y:S02]  /*01b0*/  LDC.64 R2, c[0x0][0x3c8] ;  /* 0x0000f200ff027b82 */ /* 0x000e640000000a00 */
[----:B-1----:R-:W-:-:S05]  /*01c0*/  IMAD.WIDE R2, R9, 0x4, R2 ;  /* 0x0000000409027825 */ /* 0x002fca00078e0202 */
[----:B0-----:R-:W2:Y:S02]  /*01d0*/  LDG.E R4, desc[UR8][R2.64] ;  /* 0x0000000802047981 */ /* 0x001ea4000c1e1900 */
[----:B--2---:R-:W-:-:S13]  /*01e0*/  ISETP.NE.AND P0, PT, R4, -0x1, PT ;  /* 0xffffffff0400780c */ /* 0x004fda0003f05270 */
[----:B------:R1:W-:Y:S02]  /*01f0*/  @!P0 STG.E desc[UR8][R2.64], R0 ;  /* 0x0000000002008986 */ /* 0x0003e4000c101908 */
.L_x_30:
[----:B------:R-:W2:Y:S01]  /*0200*/  LDCU UR5, c[0x0][0x390] ;  /* 0x00007200ff0577ac */ /* 0x000ea20008000800 */
[----:B------:R-:W-:Y:S01]  /*0210*/  HFMA2 R17, -RZ, RZ, 0, 0 ;  /* 0x00000000ff117431 */ /* 0x000fe200000001ff */
[----:B------:R-:W1:Y:S01]  /*0220*/  LDCU UR11, c[0x0][0x380] ;  /* 0x00007000ff0b77ac */ /* 0x000e620008000800 */
[----:B------:R-:W3:Y:S01]  /*0230*/  LDCU UR6, c[0x0][0x388] ;  /* 0x00007100ff0677ac */ /* 0x000ee20008000800 */
[----:B------:R-:W4:Y:S01]  /*0240*/  LDCU.64 UR12, c[0x0][0x3a0] ;  /* 0x00007400ff0c77ac */ /* 0x000f220008000a00 */
[----:B------:R-:W4:Y:S01]  /*0250*/  LDCU.64 UR14, c[0x0][0x398] ;  /* 0x00007300ff0e77ac */ /* 0x000f220008000a00 */
[----:B--2---:R-:W-:Y:S01]  /*0260*/  UIMAD UR7, UR4, UR5, URZ ;  /* 0x00000005040772a4 */ /* 0x004fe2000f8e02ff */
[----:B-1---5:R-:W-:Y:S01]  /*0270*/  IMAD R2, R5, UR11, RZ ;  /* 0x0000000b05027c24 */ /* 0x022fe2000f8e02ff */
[----:B------:R-:W1:Y:S01]  /*0280*/  LDCU.64 UR16, c[0x0][0x3d0] ;  /* 0x00007a00ff1077ac */ /* 0x000e620008000a00 */
[----:B------:R-:W-:Y:S02]  /*0290*/  IMAD R6, R6, UR11, RZ ;  /* 0x0000000b06067c24 */ /* 0x000fe4000f8e02ff */
[----:B---3--:R-:W-:Y:S01]  /*02a0*/  IMAD R8, R8, UR6, RZ ;  /* 0x0000000608087c24 */ /* 0x008fe2000f8e02ff */
[----:B------:R-:W-:-:S02]  /*02b0*/  USHF.R.S32.HI UR10, URZ, 0x1f, UR7 ;  /* 0x0000001fff0a7899 */ /* 0x000fc40008011407 */
[C---:B0-----:R-:W-:Y:S01]  /*02c0*/  IADD3 R7, P0, PT, R2.reuse, UR7, RZ ;  /* 0x0000000702077c10 */ /* 0x041fe2000ff1e0ff */
[----:B------:R-:W-:Y:S01]  /*02d0*/  UIMAD UR4, UR4, UR6, URZ ;  /* 0x00000006040472a4 */ /* 0x000fe2000f8e02ff */
[----:B------:R-:W-:Y:S01]  /*02e0*/  IMAD R3, R5, R8, RZ ;  /* 0x0000000805037224 */ /* 0x000fe200078e02ff */
[----:B------:R-:W-:Y:S01]  /*02f0*/  UISETP.GE.AND UP0, UPT, UR5, 0x1, UPT ;  /* 0x000000010500788c */ /* 0x000fe2000bf06270 */
[----:B------:R-:W-:Y:S01]  /*0300*/  LEA.HI.X.SX32 R2, R2, UR10, 0x1, P0 ;  /* 0x0000000a02027c11 */ /* 0x000fe200080f0eff */
[----:B------:R-:W-:Y:S01]  /*0310*/  USHF.R.S32.HI UR6, URZ, 0x1f, UR4 ;  /* 0x0000001fff067899 */ /* 0x000fe20008011404 */
[----:B----4-:R-:W-:-:S04]  /*0320*/  LEA R4, P0, R7, UR12, 0x2 ;  /* 0x0000000c07047c11 */ /* 0x010fc8000f8010ff */
[----:B------:R-:W-:Y:S02]  /*0330*/  LEA.HI.X R5, R7, UR13, R2, 0x2, P0 ;  /* 0x0000000d07057c11 */ /* 0x000fe400080f1402 */
[C---:B------:R-:W-:Y:S02]  /*0340*/  IADD3 R7, P2, PT, R6.reuse, UR7, RZ ;  /* 0x0000000706077c10 */ /* 0x040fe4000ff5e0ff */
[----:B------:R-:W-:Y:S02]  /*0350*/  IADD3 R0, P0, P1, R3, UR4, R0 ;  /* 0x0000000403007c10 */ /* 0x000fe4000f91e000 */
[----:B------:R-:W-:Y:S02]  /*0360*/  SHF.R.S32.HI R3, RZ, 0x1f, R3 ;  /* 0x0000001fff037819 */ /* 0x000fe40000011403 */
[----:B------:R-:W-:Y:S02]  /*0370*/  LEA.HI.X.SX32 R8, R6, UR10, 0x1, P2 ;  /* 0x0000000a06087c11 */ /* 0x000fe400090f0eff */
[----:B------:R-:W-:-:S02]  /*0380*/  LEA R6, P2, R7, UR14, 0x2 ;  /* 0x0000000e07067c11 */ /* 0x000fc4000f8410ff */
[C---:B-1----:R-:W-:Y:S02]  /*0390*/  LEA R2, P3, R0.reuse, UR16, 0x2 ;  /* 0x0000001000027c11 */ /* 0x042fe4000f8610ff */
[----:B------:R-:W-:Y:S02]  /*03a0*/  IADD3.X R3, PT, PT, R3, UR6, RZ, P0, P1 ;  /* 0x0000000603037c10 */ /* 0x000fe400087e24ff */
[----:B------:R-:W-:Y:S02]  /*03b0*/  LEA.HI.X R7, R7, UR15, R8, 0x2, P2 ;  /* 0x0000000f07077c11 */ /* 0x000fe400090f1408 */
[----:B------:R-:W-:Y:S01]  /*03c0*/  LEA.HI.X R3, R0, UR17, R3, 0x2, P3 ;  /* 0x0000001100037c11 */ /* 0x000fe200098f1403 */
[----:B------:R-:W-:Y:S06]  /*03d0*/  BRA.U !UP0, `(.L_x_31) ;  /* 0x0000000908187547 */ /* 0x000fec000b800000 */
[----:B------:R-:W-:Y:S01]  /*03e0*/  UISETP.GE.U32.AND UP1, UPT, UR5, 0x10, UPT ;  /* 0x000000100500788c */ /* 0x000fe2000bf26070 */
[----:B------:R-:W-:Y:S01]  /*03f0*/  MOV R17, RZ ;  /* 0x000000ff00117202 */ /* 0x000fe20000000f00 */
[----:B------:R-:W-:-:S04]  /*0400*/  ULOP3.LUT UR6, UR5, 0xf, URZ, 0xc0, !UPT ;  /* 0x0000000f05067892 */ /* 0x000fc8000f8ec0ff */
[----:B------:R-:W-:-:S03]  /*0410*/  UISETP.NE.AND UP0, UPT, UR6, URZ, UPT ;  /* 0x000000ff0600728c */ /* 0x000fc6000bf05270 */
[----:B------:R-:W-:Y:S08]  /*0420*/  BRA.U !UP1, `(.L_x_32) ;  /* 0x0000000109e87547 */ /* 0x000ff0000b800000 */
[----:B------:R-:W-:Y:S01]  /*0430*/  ULOP3.LUT UR4, UR5, 0x7ffffff0, URZ, 0xc0, !UPT ;  /* 0x7ffffff005047892 */ /* 0x000fe2000f8ec0ff */
[----:B------:R-:W-:-:S03]  /*0440*/  MOV R17, RZ ;  /* 0x000000ff00117202 */ /* 0x000fc60000000f00 */
[----:B------:R-:W-:-:S12]  /*0450*/  UIADD3 UR4, UPT, UPT, -UR4, URZ, URZ ;  /* 0x000000ff04047290 */ /* 0x000fd8000fffe1ff */
.L_x_33:
[----:B------:R-:W2:Y:S04]  /*0460*/  LDG.E.CONSTANT R14, desc[UR8][R6.64] ;  /* 0x00000008060e7981 */ /* 0x000ea8000c1e9900 */
[----:B------:R-:W2:Y:S04]  /*0470*/  LDG.E.CONSTANT R16, desc[UR8][R4.64] ;  /* 0x0000000804107981 */ /* 0x000ea8000c1e9900 */
[----:B------:R-:W3:Y:S04]  /*0480*/  LDG.E.CONSTANT R27, desc[UR8][R6.64+0x4] ;  /* 0x00000408061b7981 */ /* 0x000ee8000c1e9900 */
[----:B------:R-:W3:Y:S04]  /*0490*/  LDG.E.CONSTANT R24, desc[UR8][R4.64+0x4] ;  /* 0x0000040804187981 */ /* 0x000ee8000c1e9900 */
[----:B------:R-:W4:Y:S04]  /*04a0*/  LDG.E.CONSTANT R18, desc[UR8][R6.64+0x8] ;  /* 0x0000080806127981 */ /* 0x000f28000c1e9900 */
[----:B------:R-:W4:Y:S04]  /*04b0*/  LDG.E.CONSTANT R21, desc[UR8][R4.64+0x8] ;  /* 0x0000080804157981 */ /* 0x000f28000c1e9900 */
[----:B------:R-:W5:Y:S04]  /*04c0*/  LDG.E.CONSTANT R23, desc[UR8][R6.64+0xc] ;  /* 0x00000c0806177981 */ /* 0x000f68000c1e9900 */
        /* <DEDUP_REMOVED lines=11> */
[----:B------:R-:W5:Y:S01]  /*0580*/  LDG.E.CONSTANT R19, desc[UR8][R4.64+0x24] ;  /* 0x0000240804137981 */ /* 0x000f62000c1e9900 */
[----:B--2---:R-:W-:-:S03]  /*0590*/  FFMA R14, R14, R16, R17 ;  /* 0x000000100e0e7223 */ /* 0x004fc60000000011 */
[----:B------:R-:W2:Y:S04]  /*05a0*/  LDG.E.CONSTANT R16, desc[UR8][R6.64+0x24] ;  /* 0x0000240806107981 */ /* 0x000ea8000c1e9900 */
[----:B------:R-:W2:Y:S01]  /*05b0*/  LDG.E.CONSTANT R17, desc[UR8][R4.64+0x28] ;  /* 0x0000280804117981 */ /* 0x000ea2000c1e9900 */
[----:B---3--:R-:W-:-:S03]  /*05c0*/  FFMA R27, R27, R24, R14 ;  /* 0x000000181b1b7223 */ /* 0x008fc6000000000e */
[----:B------:R-:W3:Y:S01]  /*05d0*/  LDG.E.CONSTANT R14, desc[UR8][R6.64+0x28] ;  /* 0x00002808060e7981 */ /* 0x000ee2000c1e9900 */
[----:B----4-:R-:W-:-:S03]  /*05e0*/  FFMA R24, R18, R21, R27 ;  /* 0x0000001512187223 */ /* 0x010fc6000000001b */
[----:B------:R-:W4:Y:S04]  /*05f0*/  LDG.E.CONSTANT R18, desc[UR8][R6.64+0x2c] ;  /* 0x00002c0806127981 */ /* 0x000f28000c1e9900 */
[----:B------:R-:W4:Y:S01]  /*0600*/  LDG.E.CONSTANT R21, desc[UR8][R4.64+0x2c] ;  /* 0x00002c0804157981 */ /* 0x000f22000c1e9900 */
[----:B-----5:R-:W-:-:S03]  /*0610*/  FFMA R27, R23, R20, R24 ;  /* 0x00000014171b7223 */ /* 0x020fc60000000018 */
[----:B------:R-:W5:Y:S04]  /*0620*/  LDG.E.CONSTANT R20, desc[UR8][R6.64+0x30] ;  /* 0x0000300806147981 */ /* 0x000f68000c1e9900 */
[----:B------:R-:W5:Y:S01]  /*0630*/  LDG.E.CONSTANT R23, desc[UR8][R4.64+0x30] ;  /* 0x0000300804177981 */ /* 0x000f62000c1e9900 */
[----:B------:R-:W-:-:S03]  /*0640*/  FFMA R27, R22, R25, R27 ;  /* 0x00000019161b7223 */ /* 0x000fc6000000001b */
[----:B------:R-:W5:Y:S04]  /*0650*/  LDG.E.CONSTANT R25, desc[UR8][R6.64+0x34] ;  /* 0x0000340806197981 */ /* 0x000f68000c1e9900 */
[----:B------:R-:W5:Y:S01]  /*0660*/  LDG.E.CONSTANT R22, desc[UR8][R4.64+0x34] ;  /* 0x0000340804167981 */ /* 0x000f62000c1e9900 */
[----:B------:R-:W-:-:S03]  /*0670*/  FFMA R27, R12, R15, R27 ;  /* 0x0000000f0c1b7223 */ /* 0x000fc6000000001b */
[----:B------:R-:W5:Y:S04]  /*0680*/  LDG.E.CONSTANT R15, desc[UR8][R6.64+0x38] ;  /* 0x00003808060f7981 */ /* 0x000f68000c1e9900 */
[----:B------:R-:W5:Y:S01]  /*0690*/  LDG.E.CONSTANT R12, desc[UR8][R4.64+0x38] ;  /* 0x00003808040c7981 */ /* 0x000f62000c1e9900 */
[----:B------:R-:W-:-:S03]  /*06a0*/  FFMA R24, R0, R11, R27 ;  /* 0x0000000b00187223 */ /* 0x000fc6000000001b */
[----:B------:R0:W5:Y:S04]  /*06b0*/  LDG.E.CONSTANT R0, desc[UR8][R6.64+0x3c] ;  /* 0x00003c0806007981 */ /* 0x000168000c1e9900 */
[----:B------:R1:W5:Y:S01]  /*06c0*/  LDG.E.CONSTANT R11, desc[UR8][R4.64+0x3c] ;  /* 0x00003c08040b7981 */ /* 0x000362000c1e9900 */
[----:B------:R-:W-:-:S04]  /*06d0*/  FFMA R9, R9, R8, R24 ;  /* 0x0000000809097223 */ /* 0x000fc80000000018 */
[----:B------:R-:W-:Y:S01]  /*06e0*/  FFMA R9, R10, R13, R9 ;  /* 0x0000000d0a097223 */ /* 0x000fe20000000009 */
[----:B------:R-:W-:-:S04]  /*06f0*/  UIADD3 UR4, UPT, UPT, UR4, 0x10, URZ ;  /* 0x0000001004047890 */ /* 0x000fc8000fffe0ff */
[----:B------:R-:W-:Y:S01]  /*0700*/  UISETP.NE.AND UP1, UPT, UR4, URZ, UPT ;  /* 0x000000ff0400728c */ /* 0x000fe2000bf25270 */
[----:B0-----:R-:W-:Y:S02]  /*0710*/  IADD3 R6, P1, PT, R6, 0x40, RZ ;  /* 0x0000004006067810 */ /* 0x001fe40007f3e0ff */
[----:B-1----:R-:W-:Y:S02]  /*0720*/  IADD3 R4, P0, PT, R4, 0x40, RZ ;  /* 0x0000004004047810 */ /* 0x002fe40007f1e0ff */
[----:B------:R-:W-:Y:S02]  /*0730*/  IADD3.X R7, PT, PT, RZ, R7, RZ, P1, !PT ;  /* 0x00000007ff077210 */ /* 0x000fe40000ffe4ff */
[----:B------:R-:W-:Y:S01]  /*0740*/  IADD3.X R5, PT, PT, RZ, R5, RZ, P0, !PT ;  /* 0x00000005ff057210 */ /* 0x000fe200007fe4ff */
[----:B--2---:R-:W-:-:S04]  /*0750*/  FFMA R9, R16, R19, R9 ;  /* 0x0000001310097223 */ /* 0x004fc80000000009 */
[----:B---3--:R-:W-:-:S04]  /*0760*/  FFMA R9, R14, R17, R9 ;  /* 0x000000110e097223 */ /* 0x008fc80000000009 */
[----:B----4-:R-:W-:-:S04]  /*0770*/  FFMA R9, R18, R21, R9 ;  /* 0x0000001512097223 */ /* 0x010fc80000000009 */
[----:B-----5:R-:W-:-:S04]  /*0780*/  FFMA R20, R20, R23, R9 ;  /* 0x0000001714147223 */ /* 0x020fc80000000009 */
[----:B------:R-:W-:-:S04]  /*0790*/  FFMA R20, R25, R22, R20 ;  /* 0x0000001619147223 */ /* 0x000fc80000000014 */
[----:B------:R-:W-:-:S04]  /*07a0*/  FFMA R15, R15, R12, R20 ;  /* 0x0000000c0f0f7223 */ /* 0x000fc80000000014 */
[----:B------:R-:W-:Y:S01]  /*07b0*/  FFMA R17, R0, R11, R15 ;  /* 0x0000000b00117223 */ /* 0x000fe2000000000f */
[----:B------:R-:W-:Y:S06]  /*07c0*/  BRA.U UP1, `(.L_x_33) ;  /* 0xfffffffd01247547 */ /* 0x000fec000b83ffff */
.L_x_32:
[----:B------:R-:W-:Y:S05]  /*07d0*/  BRA.U !UP0, `(.L_x_31) ;  /* 0x0000000508187547 */ /* 0x000fea000b800000 */
[----:B------:R-:W-:Y:S02]  /*07e0*/  UISETP.GE.U32.AND UP0, UPT, UR6, 0x8, UPT ;  /* 0x000000080600788c */ /* 0x000fe4000bf06070 */
[----:B------:R-:W-:-:S04]  /*07f0*/  ULOP3.LUT UR7, UR5, 0x7, URZ, 0xc0, !UPT ;  /* 0x0000000705077892 */ /* 0x000fc8000f8ec0ff */
[----:B------:R-:W-:-:S03]  /*0800*/  UISETP.NE.AND UP1, UPT, UR7, URZ, UPT ;  /* 0x000000ff0700728c */ /* 0x000fc6000bf25270 */
[----:B------:R-:W-:Y:S08]  /*0810*/  BRA.U !UP0, `(.L_x_34) ;  /* 0x0000000108747547 */ /* 0x000ff0000b800000 */
        /* <DEDUP_REMOVED lines=14> */
[----:B------:R0:W5:Y:S04]  /*0900*/  LDG.E.CONSTANT R0, desc[UR8][R6.64+0x1c] ;  /* 0x00001c0806007981 */ /* 0x000168000c1e9900 */
[----:B------:R1:W5:Y:S01]  /*0910*/  LDG.E.CONSTANT R9, desc[UR8][R4.64+0x1c] ;  /* 0x00001c0804097981 */ /* 0x000362000c1e9900 */
[----:B0-----:R-:W-:-:S05]  /*0920*/  IADD3 R6, P1, PT, R6, 0x20, RZ ;  /* 0x0000002006067810 */ /* 0x001fca0007f3e0ff */
[----:B------:R-:W-:Y:S02]  /*0930*/  IMAD.X R7, RZ, RZ, R7, P1 ;  /* 0x000000ffff077224 */ /* 0x000fe400008e0607 */
[----:B--2---:R-:W-:-:S04]  /*0940*/  FFMA R10, R10, R12, R17 ;  /* 0x0000000c0a0a7223 */ /* 0x004fc80000000011 */
[----:B---3--:R-:W-:-:S04]  /*0950*/  FFMA R10, R13, R14, R10 ;  /* 0x0000000e0d0a7223 */ /* 0x008fc8000000000a */
[----:B----4-:R-:W-:-:S04]  /*0960*/  FFMA R10, R15, R16, R10 ;  /* 0x000000100f0a7223 */ /* 0x010fc8000000000a */
[----:B-----5:R-:W-:-:S04]  /*0970*/  FFMA R10, R19, R18, R10 ;  /* 0x00000012130a7223 */ /* 0x020fc8000000000a */
[----:B------:R-:W-:-:S04]  /*0980*/  FFMA R10, R21, R20, R10 ;  /* 0x00000014150a7223 */ /* 0x000fc8000000000a */
[----:B------:R-:W-:Y:S01]  /*0990*/  FFMA R23, R23, R22, R10 ;  /* 0x0000001617177223 */ /* 0x000fe2000000000a */
[----:B------:R-:W-:-:S04]  /*09a0*/  IADD3 R10, P0, PT, R4, 0x20, RZ ;  /* 0x00000020040a7810 */ /* 0x000fc80007f1e0ff */
[----:B-1----:R-:W-:Y:S02]  /*09b0*/  IADD3.X R5, PT, PT, RZ, R5, RZ, P0, !PT ;  /* 0x00000005ff057210 */ /* 0x002fe400007fe4ff */
[----:B------:R-:W-:Y:S01]  /*09c0*/  MOV R4, R10 ;  /* 0x0000000a00047202 */ /* 0x000fe20000000f00 */
[----:B------:R-:W-:-:S04]  /*09d0*/  FFMA R11, R8, R11, R23 ;  /* 0x0000000b080b7223 */ /* 0x000fc80000000017 */
[----:B------:R-:W-:-:S07]  /*09e0*/  FFMA R17, R0, R9, R11 ;  /* 0x0000000900117223 */ /* 0x000fce000000000b */
.L_x_34:
        /* <DEDUP_REMOVED lines=12> */
[----:B------:R0:W5:Y:S01]  /*0ab0*/  LDG.E.CONSTANT R14, desc[UR8][R4.64+0xc] ;  /* 0x00000c08040e7981 */ /* 0x000162000c1e9900 */
[----:B--2---:R-:W-:Y:S01]  /*0ac0*/  FFMA R0, R0, R8, R17 ;  /* 0x0000000800007223 */ /* 0x004fe20000000011 */
[----:B------:R-:W-:-:S04]  /*0ad0*/  IADD3 R8, P0, PT, R4, 0x10, RZ ;  /* 0x0000001004087810 */ /* 0x000fc80007f1e0ff */
[----:B0-----:R-:W-:Y:S01]  /*0ae0*/  MOV R4, R8 ;  /* 0x0000000800047202 */ /* 0x001fe20000000f00 */
[----:B---3--:R-:W-:Y:S01]  /*0af0*/  FFMA R9, R9, R10, R0 ;  /* 0x0000000a09097223 */ /* 0x008fe20000000000 */
[----:B------:R-:W-:-:S04]  /*0b00*/  IADD3 R0, P1, PT, R6, 0x10, RZ ;  /* 0x0000001006007810 */ /* 0x000fc80007f3e0ff */
[----:B------:R-:W-:Y:S01]  /*0b10*/  MOV R6, R0 ;  /* 0x0000000000067202 */ /* 0x000fe20000000f00 */
[----:B----4-:R-:W-:Y:S01]  /*0b20*/  FFMA R12, R12, R11, R9 ;  /* 0x0000000b0c0c7223 */ /* 0x010fe20000000009 */
[----:B------:R-:W-:Y:S02]  /*0b30*/  IADD3.X R9, PT, PT, RZ, R7, RZ, P1, !PT ;  /* 0x00000007ff097210 */ /* 0x000fe40000ffe4ff */
[----:B------:R-:W-:-:S03]  /*0b40*/  IADD3.X R11, PT, PT, RZ, R5, RZ, P0, !PT ;  /* 0x00000005ff0b7210 */ /* 0x000fc600007fe4ff */
[----:B------:R-:W-:Y:S01]  /*0b50*/  IMAD.MOV.U32 R7, RZ, RZ, R9 ;  /* 0x000000ffff077224 */ /* 0x000fe200078e0009 */
[----:B------:R-:W-:Y:S01]  /*0b60*/  MOV R5, R11 ;  /* 0x0000000b00057202 */ /* 0x000fe20000000f00 */
[----:B-----5:R-:W-:-:S07]  /*0b70*/  FFMA R17, R13, R14, R12 ;  /* 0x0000000e0d117223 */ /* 0x020fce000000000c */
.L_x_35:
[----:B------:R-:W-:Y:S05]  /*0b80*/  BRA.U !UP1, `(.L_x_31) ;  /* 0x00000001092c7547 */ /* 0x000fea000b800000 */
[----:B------:R-:W-:-:S12]  /*0b90*/  UIADD3 UR4, UPT, UPT, -UR4, URZ, URZ ;  /* 0x000000ff04047290 */ /* 0x000fd8000fffe1ff */
.L_x_36:
[----:B------:R0:W2:Y:S04]  /*0ba0*/  LDG.E.CONSTANT R0, desc[UR8][R6.64] ;  /* 0x0000000806007981 */ /* 0x0000a8000c1e9900 */
[----:B------:R1:W2:Y:S01]  /*0bb0*/  LDG.E.CONSTANT R8, desc[UR8][R4.64] ;  /* 0x0000000804087981 */ /* 0x0002a2000c1e9900 */
[----:B------:R-:W-:-:S04]  /*0bc0*/  UIADD3 UR4, UPT, UPT, UR4, 0x1, URZ ;  /* 0x0000000104047890 */ /* 0x000fc8000fffe0ff */
[----:B------:R-:W-:Y:S01]  /*0bd0*/  UISETP.NE.AND UP0, UPT, UR4, URZ, UPT ;  /* 0x000000ff0400728c */ /* 0x000fe2000bf05270 */
[----:B0-----:R-:W-:Y:S02]  /*0be0*/  IADD3 R6, P1, PT, R6, 0x4, RZ ;  /* 0x0000000406067810 */ /* 0x001fe40007f3e0ff */
[----:B-1----:R-:W-:Y:S02]  /*0bf0*/  IADD3 R4, P0, PT, R4, 0x4, RZ ;  /* 0x0000000404047810 */ /* 0x002fe40007f1e0ff */
[----:B------:R-:W-:Y:S02]  /*0c00*/  IADD3.X R7, PT, PT, RZ, R7, RZ, P1, !PT ;  /* 0x00000007ff077210 */ /* 0x000fe40000ffe4ff */
[----:B------:R-:W-:Y:S01]  /*0c10*/  IADD3.X R5, PT, PT, RZ, R5, RZ, P0, !PT ;  /* 0x00000005ff057210 */ /* 0x000fe200007fe4ff */
[----:B--2---:R-:W-:Y:S01]  /*0c20*/  FFMA R17, R0, R8, R17 ;  /* 0x0000000800117223 */ /* 0x004fe20000000011 */
[----:B------:R-:W-:Y:S07]  /*0c30*/  BRA.U UP0, `(.L_x_36) ;  /* 0xfffffffd00d87547 */ /* 0x000fee000b83ffff */
.L_x_31:
[----:B------:R-:W-:Y:S01]  /*0c40*/  STG.E desc[UR8][R2.64], R17 ;  /* 0x0000001102007986 */ /* 0x000fe2000c101908 */
[----:B------:R-:W-:Y:S05]  /*0c50*/  EXIT ;  /* 0x000000000000794d */ /* 0x000fea0003800000 */
.L_x_37:
        /* <DEDUP_REMOVED lines=10> */
.L_x_40:


//--------------------- .nv.shared.reserved.0     --------------------------
	.section	.nv.shared.reserved.0,"aw",@nobits
	.weak		__nv_reservedSMEM_offset_0_alias
	.size		__nv_reservedSMEM_offset_0_alias, 0, 64
	.other		__nv_reservedSMEM_offset_0_alias,@"STO_CUDA_RESERVED_SHARED STV_DEFAULT"
__nv_reservedSMEM_offset_0_alias:
	.zero		0
	.zero		64


//--------------------- .nv.constant0._Z22depth_attn_qw2k_kerneliiiiiPKfS0_PKiS2_S2_S2_Pf --------------------------
	.section	.nv.constant0._Z22depth_attn_qw2k_kerneliiiiiPKfS0_PKiS2_S2_S2_Pf,"a",@progbits
	.sectionflags	@""
	.align	4
.nv.constant0._Z22depth_attn_qw2k_kerneliiiiiPKfS0_PKiS2_S2_S2_Pf:
	.zero		976


//--------------------- .nv.constant0._Z22depth_attn_wk2q_kerneliiiiiPKfS0_PKiS2_S2_S2_S2_Pf --------------------------
	.section	.nv.constant0._Z22depth_attn_wk2q_kerneliiiiiPKfS0_PKiS2_S2_S2_S2_Pf,"a",@progbits
	.sectionflags	@""
	.align	4
.nv.constant0._Z22depth_attn_wk2q_kerneliiiiiPKfS0_PKiS2_S2_S2_S2_Pf:
	.zero		984


//--------------------- .nv.constant0._Z22depth_attn_qk2w_kerneliiiiiPKfS0_PKiS2_S2_S2_PiPf --------------------------
	.section	.nv.constant0._Z22depth_attn_qk2w_kerneliiiiiPKfS0_PKiS2_S2_S2_PiPf,"a",@progbits
	.sectionflags	@""
	.align	4
.nv.constant0._Z22depth_attn_qk2w_kerneliiiiiPKfS0_PKiS2_S2_S2_PiPf:
	.zero		984


//--------------------- SYMBOLS --------------------------

	.type		.nv.reservedSmem.offset0,@object
	.size		.nv.reservedSmem.offset0,0x4
